	.target	sm_90a

	.elftype	@"ET_EXEC"


//--------------------- .note.nv.tkinfo           --------------------------
	.section	.note.nv.tkinfo,"",@"SHT_NOTE"
	.sectionflags	@"SHF_NOTE_NV_TKINFO"
	.tkinfo
        /*0018*/ 	.word	0x00000002
        /*0030*/ 	.string	""
        /*0030*/ 	.string	"ptxas"
        /*0030*/ 	.string	"Cuda compilation tools, release 13.0, V13.0.88"
        /*0030*/ 	.string	"Build cuda_13.0.r13.0/compiler.36424714_0"
        /*0030*/ 	.string	"-arch sm_90a -m 64 "



//--------------------- .note.nv.cuinfo           --------------------------
	.section	.note.nv.cuinfo,"",@"SHT_NOTE"
	.sectionflags	@"SHF_NOTE_NV_CUINFO"
        /*0018*/ 	.short	0x0002
        /*001a*/ 	.short	0x005a
        /*001c*/ 	.short	0x0082
	.zero		2


//--------------------- .nv.info                  --------------------------
	.section	.nv.info,"",@"SHT_CUDA_INFO"
	.align	4


	//----- nvinfo : EIATTR_REGCOUNT
	.align		4
        /*0000*/ 	.byte	0x04, 0x2f
        /*0002*/ 	.short	(.L_15 - .L_14)
	.align		4
.L_14:
        /*0004*/ 	.word	index@(_ZN7cutlass13device_kernelINS_4gemm6kernel13GemmUniversalIN4cute5tupleIJiiiiEEENS1_10collective13CollectiveMmaINS1_34MainloopSm90TmaGmmaWarpSpecializedILi4ENS5_IJNS4_1CILi1EEESB_SB_EEENS1_35KernelTmaWarpSpecializedCooperativeEEENS5_IJNSA_ILi256EEENSA_ILi64EEESG_EEEaNS5_IJlSB_lEEEaSI_NS4_8TiledMMAINS4_8MMA_AtomIJNS4_4SM904GMMA26MMA_64x64x32_S32S8S8_SS_TNEEEENS4_6LayoutINS5_IJNSA_ILi2EEESB_SB_EEENS5_IJSB_NSA_ILi0EEESS_EEEEENS5_IJNS4_10UnderscoreESV_SV_EEEEENS4_13SM90_TMA_LOADENS4_14ComposedLayoutINS4_7SwizzleILi2ELi4ELi3EEENS4_18smem_ptr_flag_bitsILi8EEENSP_INS5_IJNSA_ILi8EEESG_EEENS5_IJSG_SB_EEEEEEEvNS4_8identityESY_S18_vS19_EENS_8epilogue10collective6detail29Sm90TmaWarpSpecializedAdapterINS1C_15DefaultEpilogueIaSI_SI_NS1B_6thread17LinearCombinationIaLi1EiiLNS1G_9ScaleType4KindE0ELNS_15FloatRoundStyleE2EaEENS1_15EpilogueDefaultEEEEEvvEEEEvNT_6ParamsE)
        /*0008*/ 	.word	0x000000a8


	//----- nvinfo : EIATTR_FRAME_SIZE
	.align		4
.L_15:
        /*000c*/ 	.byte	0x04, 0x11
        /*000e*/ 	.short	(.L_17 - .L_16)
	.align		4
.L_16:
        /*0010*/ 	.word	index@(_ZN7cutlass13device_kernelINS_4gemm6kernel13GemmUniversalIN4cute5tupleIJiiiiEEENS1_10collective13CollectiveMmaINS1_34MainloopSm90TmaGmmaWarpSpecializedILi4ENS5_IJNS4_1CILi1EEESB_SB_EEENS1_35KernelTmaWarpSpecializedCooperativeEEENS5_IJNSA_ILi256EEENSA_ILi64EEESG_EEEaNS5_IJlSB_lEEEaSI_NS4_8TiledMMAINS4_8MMA_AtomIJNS4_4SM904GMMA26MMA_64x64x32_S32S8S8_SS_TNEEEENS4_6LayoutINS5_IJNSA_ILi2EEESB_SB_EEENS5_IJSB_NSA_ILi0EEESS_EEEEENS5_IJNS4_10UnderscoreESV_SV_EEEEENS4_13SM90_TMA_LOADENS4_14ComposedLayoutINS4_7SwizzleILi2ELi4ELi3EEENS4_18smem_ptr_flag_bitsILi8EEENSP_INS5_IJNSA_ILi8EEESG_EEENS5_IJSG_SB_EEEEEEEvNS4_8identityESY_S18_vS19_EENS_8epilogue10collective6detail29Sm90TmaWarpSpecializedAdapterINS1C_15DefaultEpilogueIaSI_SI_NS1B_6thread17LinearCombinationIaLi1EiiLNS1G_9ScaleType4KindE0ELNS_15FloatRoundStyleE2EaEENS1_15EpilogueDefaultEEEEEvvEEEEvNT_6ParamsE)
        /*0014*/ 	.word	0x00000000


	//----- nvinfo : EIATTR_MIN_STACK_SIZE
	.align		4
.L_17:
        /*0018*/ 	.byte	0x04, 0x12
        /*001a*/ 	.short	(.L_19 - .L_18)
	.align		4
.L_18:
        /*001c*/ 	.word	index@(_ZN7cutlass13device_kernelINS_4gemm6kernel13GemmUniversalIN4cute5tupleIJiiiiEEENS1_10collective13CollectiveMmaINS1_34MainloopSm90TmaGmmaWarpSpecializedILi4ENS5_IJNS4_1CILi1EEESB_SB_EEENS1_35KernelTmaWarpSpecializedCooperativeEEENS5_IJNSA_ILi256EEENSA_ILi64EEESG_EEEaNS5_IJlSB_lEEEaSI_NS4_8TiledMMAINS4_8MMA_AtomIJNS4_4SM904GMMA26MMA_64x64x32_S32S8S8_SS_TNEEEENS4_6LayoutINS5_IJNSA_ILi2EEESB_SB_EEENS5_IJSB_NSA_ILi0EEESS_EEEEENS5_IJNS4_10UnderscoreESV_SV_EEEEENS4_13SM90_TMA_LOADENS4_14ComposedLayoutINS4_7SwizzleILi2ELi4ELi3EEENS4_18smem_ptr_flag_bitsILi8EEENSP_INS5_IJNSA_ILi8EEESG_EEENS5_IJSG_SB_EEEEEEEvNS4_8identityESY_S18_vS19_EENS_8epilogue10collective6detail29Sm90TmaWarpSpecializedAdapterINS1C_15DefaultEpilogueIaSI_SI_NS1B_6thread17LinearCombinationIaLi1EiiLNS1G_9ScaleType4KindE0ELNS_15FloatRoundStyleE2EaEENS1_15EpilogueDefaultEEEEEvvEEEEvNT_6ParamsE)
        /*0020*/ 	.word	0x00000000
.L_19:


//--------------------- .nv.compat                --------------------------
	.section	.nv.compat,"",@"SHT_CUDA_COMPAT_INFO"
	.align	4
        /*0000*/ 	.byte	0x02, 0x09, 0x01, 0x00, 0x02, 0x02, 0x04, 0x00, 0x02, 0x05, 0x05, 0x00, 0x03, 0x07, 0x01, 0x01
        /*0010*/ 	.byte	0x02, 0x03, 0x01, 0x00, 0x02, 0x06, 0x01, 0x00, 0x04, 0x0b, 0x08, 0x00, 0x00, 0x00, 0x00, 0x00
        /*0020*/ 	.byte	0x00, 0x00, 0x00, 0x00


//--------------------- .nv.info._ZN7cutlass13device_kernelINS_4gemm6kernel13GemmUniversalIN4cute5tupleIJiiiiEEENS1_10collective13CollectiveMmaINS1_34MainloopSm90TmaGmmaWarpSpecializedILi4ENS5_IJNS4_1CILi1EEESB_SB_EEENS1_35KernelTmaWarpSpecializedCooperativeEEENS5_IJNSA_ILi256EEENSA_ILi64EEESG_EEEaNS5_IJlSB_lEEEaSI_NS4_8TiledMMAINS4_8MMA_AtomIJNS4_4SM904GMMA26MMA_64x64x32_S32S8S8_SS_TNEEEENS4_6LayoutINS5_IJNSA_ILi2EEESB_SB_EEENS5_IJSB_NSA_ILi0EEESS_EEEEENS5_IJNS4_10UnderscoreESV_SV_EEEEENS4_13SM90_TMA_LOADENS4_14ComposedLayoutINS4_7SwizzleILi2ELi4ELi3EEENS4_18smem_ptr_flag_bitsILi8EEENSP_INS5_IJNSA_ILi8EEESG_EEENS5_IJSG_SB_EEEEEEEvNS4_8identityESY_S18_vS19_EENS_8epilogue10collective6detail29Sm90TmaWarpSpecializedAdapterINS1C_15DefaultEpilogueIaSI_SI_NS1B_6thread17LinearCombinationIaLi1EiiLNS1G_9ScaleType4KindE0ELNS_15FloatRoundStyleE2EaEENS1_15EpilogueDefaultEEEEEvvEEEEvNT_6ParamsE --------------------------
	.section	.nv.info._ZN7cutlass13device_kernelINS_4gemm6kernel13GemmUniversalIN4cute5tupleIJiiiiEEENS1_10collective13CollectiveMmaINS1_34MainloopSm90TmaGmmaWarpSpecializedILi4ENS5_IJNS4_1CILi1EEESB_SB_EEENS1_35KernelTmaWarpSpecializedCooperativeEEENS5_IJNSA_ILi256EEENSA_ILi64EEESG_EEEaNS5_IJlSB_lEEEaSI_NS4_8TiledMMAINS4_8MMA_AtomIJNS4_4SM904GMMA26MMA_64x64x32_S32S8S8_SS_TNEEEENS4_6LayoutINS5_IJNSA_ILi2EEESB_SB_EEENS5_IJSB_NSA_ILi0EEESS_EEEEENS5_IJNS4_10UnderscoreESV_SV_EEEEENS4_13SM90_TMA_LOADENS4_14ComposedLayoutINS4_7SwizzleILi2ELi4ELi3EEENS4_18smem_ptr_flag_bitsILi8EEENSP_INS5_IJNSA_ILi8EEESG_EEENS5_IJSG_SB_EEEEEEEvNS4_8identityESY_S18_vS19_EENS_8epilogue10collective6detail29Sm90TmaWarpSpecializedAdapterINS1C_15DefaultEpilogueIaSI_SI_NS1B_6thread17LinearCombinationIaLi1EiiLNS1G_9ScaleType4KindE0ELNS_15FloatRoundStyleE2EaEENS1_15EpilogueDefaultEEEEEvvEEEEvNT_6ParamsE,"",@"SHT_CUDA_INFO"
	.sectionflags	@""
	.align	4


	//----- nvinfo : EIATTR_CUDA_API_VERSION
	.align		4
        /*0000*/ 	.byte	0x04, 0x37
        /*0002*/ 	.short	(.L_21 - .L_20)
.L_20:
        /*0004*/ 	.word	0x00000082


	//----- nvinfo : EIATTR_KPARAM_INFO
	.align		4
.L_21:
        /*0008*/ 	.byte	0x04, 0x17
        /*000a*/ 	.short	(.L_23 - .L_22)
.L_22:
        /*000c*/ 	.word	0x00000000
        /*0010*/ 	.short	0x0000
        /*0012*/ 	.short	0x0070
        /*0014*/ 	.byte	0x00, 0xf0, 0x01, 0x10


	//----- nvinfo : EIATTR_SPARSE_MMA_MASK
	.align		4
.L_23:
        /*0018*/ 	.byte	0x03, 0x50
        /*001a*/ 	.short	0x0000


	//----- nvinfo : EIATTR_MAXREG_COUNT
	.align		4
        /*001c*/ 	.byte	0x03, 0x1b
        /*001e*/ 	.short	0x00a8


	//----- nvinfo : EIATTR_NUM_BARRIERS
	.align		4
        /*0020*/ 	.byte	0x02, 0x4c
        /*0022*/ 	.byte	0x01
	.zero		1


	//----- nvinfo : EIATTR_EXTERNS
	.align		4
        /*0024*/ 	.byte	0x04, 0x0f
        /*0026*/ 	.short	(.L_25 - .L_24)


	//   ....[0]....
	.align		4
.L_24:
        /*0028*/ 	.word	index@(__assertfail)


	//----- nvinfo : EIATTR_MERCURY_ISA_VERSION
	.align		4
.L_25:
        /*002c*/ 	.byte	0x03, 0x5f
        /*002e*/ 	.short	0x0101


	//----- nvinfo : EIATTR_INT_WARP_WIDE_INSTR_OFFSETS
	.align		4
        /*0030*/ 	.byte	0x04, 0x31
        /*0032*/ 	.short	(.L_27 - .L_26)


	//   ....[0]....
.L_26:
        /*0034*/ 	.word	0x000003b0


	//   ....[1]....
        /*0038*/ 	.word	0x000003c0


	//   ....[2]....
        /*003c*/ 	.word	0x000004e0


	//----- nvinfo : EIATTR_COOP_GROUP_MASK_REGIDS
	.align		4
.L_27:
        /*0040*/ 	.byte	0x04, 0x29
        /*0042*/ 	.short	(.L_29 - .L_28)


	//   ....[0]....
.L_28:
        /*0044*/ 	.word	0xffffffff


	//   ....[1]....
        /*0048*/ 	.word	0xffffffff


	//   ....[2]....
        /*004c*/ 	.word	0xffffffff


	//   ....[3]....
        /*0050*/ 	.word	0xffffffff


	//   ....[4]....
        /*0054*/ 	.word	0xffffffff


	//----- nvinfo : EIATTR_COOP_GROUP_INSTR_OFFSETS
	.align		4
.L_29:
        /*0058*/ 	.byte	0x04, 0x28
        /*005a*/ 	.short	(.L_31 - .L_30)


	//   ....[0]....
.L_30:
        /*005c*/ 	.word	0x00000060


	//   ....[1]....
        /*0060*/ 	.word	0x00000070


	//   ....[2]....
        /*0064*/ 	.word	0x00000130


	//   ....[3]....
        /*0068*/ 	.word	0x000002c0


	//   ....[4]....
        /*006c*/ 	.word	0x00001170


	//----- nvinfo : EIATTR_REG_RECONFIG
	.align		4
.L_31:
        /*0070*/ 	.byte	0x01, 0x54
	.zero		2


	//----- nvinfo : EIATTR_SYSCALL_OFFSETS
	.align		4
        /*0074*/ 	.byte	0x04, 0x46
        /*0076*/ 	.short	(.L_33 - .L_32)


	//   ....[0]....
.L_32:
        /*0078*/ 	.word	0x00001360


	//----- nvinfo : EIATTR_MBARRIER_INSTR_OFFSETS
	.align		4
.L_33:
        /*007c*/ 	.byte	0x04, 0x39
        /*007e*/ 	.short	(.L_35 - .L_34)


	//   ....[0]....
.L_34:
        /*0080*/ 	.word	0x00000230
        /*0084*/ 	.word	0x000000ff
        /*0088*/ 	.word	0x00000000
        /*008c*/ 	.short	0x0100
        /*008e*/ 	.byte	0x08
	.zero		1


	//   ....[1]....
        /*0090*/ 	.word	0x00000240
        /*0094*/ 	.word	0x000000ff
        /*0098*/ 	.word	0x00000020
        /*009c*/ 	.short	0x0100
        /*009e*/ 	.byte	0x08
	.zero		1


	//   ....[2]....
        /*00a0*/ 	.word	0x00000250
        /*00a4*/ 	.word	0x000000ff
        /*00a8*/ 	.word	0x00000008
        /*00ac*/ 	.short	0x0100
        /*00ae*/ 	.byte	0x08
	.zero		1


	//   ....[3]....
        /*00b0*/ 	.word	0x00000260
        /*00b4*/ 	.word	0x000000ff
        /*00b8*/ 	.word	0x00000028
        /*00bc*/ 	.short	0x0100
        /*00be*/ 	.byte	0x08
	.zero		1


	//   ....[4]....
        /*00c0*/ 	.word	0x00000270
        /*00c4*/ 	.word	0x000000ff
        /*00c8*/ 	.word	0x00000010
        /*00cc*/ 	.short	0x0100
        /*00ce*/ 	.byte	0x08
	.zero		1


	//   ....[5]....
        /*00d0*/ 	.word	0x00000280
        /*00d4*/ 	.word	0x000000ff
        /*00d8*/ 	.word	0x00000030
        /*00dc*/ 	.short	0x0100
        /*00de*/ 	.byte	0x08
	.zero		1


	//   ....[6]....
        /*00e0*/ 	.word	0x00000290
        /*00e4*/ 	.word	0x000000ff
        /*00e8*/ 	.word	0x00000018
        /*00ec*/ 	.short	0x0100
        /*00ee*/ 	.byte	0x08
	.zero		1


	//   ....[7]....
        /*00f0*/ 	.word	0x000002a0
        /*00f4*/ 	.word	0x000000ff
        /*00f8*/ 	.word	0x00000038
        /*00fc*/ 	.short	0x0100
        /*00fe*/ 	.byte	0x08
	.zero		1


	//   ....[8]....
        /*0100*/ 	.word	0x00000560
        /*0104*/ 	.word	0x000000ff
        /*0108*/ 	.word	0x00000050
        /*010c*/ 	.short	0x0100
        /*010e*/ 	.byte	0x08
	.zero		1


	//   ....[9]....
        /*0110*/ 	.word	0x000005c0
        /*0114*/ 	.word	0x000000ff
        /*0118*/ 	.word	0x00000058
        /*011c*/ 	.short	0x0100
        /*011e*/ 	.byte	0x08
	.zero		1


	//   ....[10]....
        /*0120*/ 	.word	0x00001430
        /*0124*/ 	.word	0x00000003
        /*0128*/ 	.word	0x00000000
        /*012c*/ 	.short	0x010a
        /*012e*/ 	.byte	0x3f
	.zero		1


	//   ....[11]....
        /*0130*/ 	.word	0x00001490
        /*0134*/ 	.word	0x00000003
        /*0138*/ 	.word	0x00000000
        /*013c*/ 	.short	0x010a
        /*013e*/ 	.byte	0x3f
	.zero		1


	//   ....[12]....
        /*0140*/ 	.word	0x000017f0
        /*0144*/ 	.word	0x00000005
        /*0148*/ 	.word	0x00000000
        /*014c*/ 	.short	0x010a
        /*014e*/ 	.byte	0x3f
	.zero		1


	//   ....[13]....
        /*0150*/ 	.word	0x00001830
        /*0154*/ 	.word	0x00000005
        /*0158*/ 	.word	0x00000000
        /*015c*/ 	.short	0x010a
        /*015e*/ 	.byte	0x3f
	.zero		1


	//   ....[14]....
        /*0160*/ 	.word	0x00001a70
        /*0164*/ 	.word	0x00000004
        /*0168*/ 	.word	0x00000000
        /*016c*/ 	.short	0x0101
        /*016e*/ 	.byte	0x3f
	.zero		1


	//   ....[15]....
        /*0170*/ 	.word	0x00001c10
        /*0174*/ 	.word	0x00000000
        /*0178*/ 	.word	0x00000000
        /*017c*/ 	.short	0x0101
        /*017e*/ 	.byte	0x3f
	.zero		1


	//   ....[16]....
        /*0180*/ 	.word	0x00006110
        /*0184*/ 	.word	0x0000000e
        /*0188*/ 	.word	0x00000020
        /*018c*/ 	.short	0x010a
        /*018e*/ 	.byte	0x3f
	.zero		1


	//   ....[17]....
        /*0190*/ 	.word	0x000064d0
        /*0194*/ 	.word	0x00000005
        /*0198*/ 	.word	0x00000058
        /*019c*/ 	.short	0x0101
        /*019e*/ 	.byte	0x3f
	.zero		1


	//   ....[18]....
        /*01a0*/ 	.word	0x00006be0
        /*01a4*/ 	.word	0x00000007
        /*01a8*/ 	.word	0x00000000
        /*01ac*/ 	.short	0x010a
        /*01ae*/ 	.byte	0x3f
	.zero		1


	//   ....[19]....
        /*01b0*/ 	.word	0x00006c60
        /*01b4*/ 	.word	0x00000008
        /*01b8*/ 	.word	0x00000000
        /*01bc*/ 	.short	0x010a
        /*01be*/ 	.byte	0x3f
	.zero		1


	//   ....[20]....
        /*01c0*/ 	.word	0x00006cf0
        /*01c4*/ 	.word	0x0000000b
        /*01c8*/ 	.word	0x00000000
        /*01cc*/ 	.short	0x010a
        /*01ce*/ 	.byte	0x3f
	.zero		1


	//   ....[21]....
        /*01d0*/ 	.word	0x00006d80
        /*01d4*/ 	.word	0x00000003
        /*01d8*/ 	.word	0x00000000
        /*01dc*/ 	.short	0x010a
        /*01de*/ 	.byte	0x3f
	.zero		1


	//   ....[22]....
        /*01e0*/ 	.word	0x00006de0
        /*01e4*/ 	.word	0x00000003
        /*01e8*/ 	.word	0x00000000
        /*01ec*/ 	.short	0x010a
        /*01ee*/ 	.byte	0x3f
	.zero		1


	//   ....[23]....
        /*01f0*/ 	.word	0x00006e30
        /*01f4*/ 	.word	0x00000005
        /*01f8*/ 	.word	0x00000000
        /*01fc*/ 	.short	0x010a
        /*01fe*/ 	.byte	0x3f
	.zero		1


	//   ....[24]....
        /*0200*/ 	.word	0x00006f00
        /*0204*/ 	.word	0x0000000e
        /*0208*/ 	.word	0x00000020
        /*020c*/ 	.short	0x010a
        /*020e*/ 	.byte	0x3f
	.zero		1


	//   ....[25]....
        /*0210*/ 	.word	0x00006fd0
        /*0214*/ 	.word	0x00000007
        /*0218*/ 	.word	0x00000000
        /*021c*/ 	.short	0x010a
        /*021e*/ 	.byte	0x3f
	.zero		1


	//   ....[26]....
        /*0220*/ 	.word	0x00007020
        /*0224*/ 	.word	0x00000008
        /*0228*/ 	.word	0x00000000
        /*022c*/ 	.short	0x010a
        /*022e*/ 	.byte	0x3f
	.zero		1


	//   ....[27]....
        /*0230*/ 	.word	0x00007070
        /*0234*/ 	.word	0x0000000b
        /*0238*/ 	.word	0x00000000
        /*023c*/ 	.short	0x010a
        /*023e*/ 	.byte	0x3f
	.zero		1


	//----- nvinfo : EIATTR_NUM_MBARRIERS
	.align		4
.L_35:
        /*0240*/ 	.byte	0x03, 0x38
        /*0242*/ 	.short	0x000a


	//----- nvinfo : EIATTR_EXIT_INSTR_OFFSETS
	.align		4
        /*0244*/ 	.byte	0x04, 0x1c
        /*0246*/ 	.short	(.L_37 - .L_36)


	//   ....[0]....
.L_36:
        /*0248*/ 	.word	0x00000660


	//   ....[1]....
        /*024c*/ 	.word	0x00000f30


	//   ....[2]....
        /*0250*/ 	.word	0x000057f0


	//   ....[3]....
        /*0254*/ 	.word	0x00005e20


	//   ....[4]....
        /*0258*/ 	.word	0x00006dd0


	//----- nvinfo : EIATTR_MAX_THREADS
	.align		4
.L_37:
        /*025c*/ 	.byte	0x04, 0x05
        /*025e*/ 	.short	(.L_39 - .L_38)
.L_38:
        /*0260*/ 	.word	0x00000180
        /*0264*/ 	.word	0x00000001
        /*0268*/ 	.word	0x00000001


	//----- nvinfo : EIATTR_CRS_STACK_SIZE
	.align		4
.L_39:
        /*026c*/ 	.byte	0x04, 0x1e
        /*026e*/ 	.short	(.L_41 - .L_40)
.L_40:
        /*0270*/ 	.word	0x00000000


	//----- nvinfo : EIATTR_CBANK_PARAM_SIZE
	.align		4
.L_41:
        /*0274*/ 	.byte	0x03, 0x19
        /*0276*/ 	.short	0x0470


	//----- nvinfo : EIATTR_PARAM_CBANK
	.align		4
        /*0278*/ 	.byte	0x04, 0x0a
        /*027a*/ 	.short	(.L_43 - .L_42)
	.align		4
.L_42:
        /*027c*/ 	.word	index@(.nv.constant0._ZN7cutlass13device_kernelINS_4gemm6kernel13GemmUniversalIN4cute5tupleIJiiiiEEENS1_10collective13CollectiveMmaINS1_34MainloopSm90TmaGmmaWarpSpecializedILi4ENS5_IJNS4_1CILi1EEESB_SB_EEENS1_35KernelTmaWarpSpecializedCooperativeEEENS5_IJNSA_ILi256EEENSA_ILi64EEESG_EEEaNS5_IJlSB_lEEEaSI_NS4_8TiledMMAINS4_8MMA_AtomIJNS4_4SM904GMMA26MMA_64x64x32_S32S8S8_SS_TNEEEENS4_6LayoutINS5_IJNSA_ILi2EEESB_SB_EEENS5_IJSB_NSA_ILi0EEESS_EEEEENS5_IJNS4_10UnderscoreESV_SV_EEEEENS4_13SM90_TMA_LOADENS4_14ComposedLayoutINS4_7SwizzleILi2ELi4ELi3EEENS4_18smem_ptr_flag_bitsILi8EEENSP_INS5_IJNSA_ILi8EEESG_EEENS5_IJSG_SB_EEEEEEEvNS4_8identityESY_S18_vS19_EENS_8epilogue10collective6detail29Sm90TmaWarpSpecializedAdapterINS1C_15DefaultEpilogueIaSI_SI_NS1B_6thread17LinearCombinationIaLi1EiiLNS1G_9ScaleType4KindE0ELNS_15FloatRoundStyleE2EaEENS1_15EpilogueDefaultEEEEEvvEEEEvNT_6ParamsE)
        /*0280*/ 	.short	0x0210
        /*0282*/ 	.short	0x0470


	//----- nvinfo : EIATTR_SW_WAR
	.align		4
.L_43:
        /*0284*/ 	.byte	0x04, 0x36
        /*0286*/ 	.short	(.L_45 - .L_44)
.L_44:
        /*0288*/ 	.word	0x00000008
.L_45:


//--------------------- .nv.callgraph             --------------------------
	.section	.nv.callgraph,"",@"SHT_CUDA_CALLGRAPH"
	.align	4
	.sectionentsize	8
	.align		4
        /*0000*/ 	.word	0x00000000
	.align		4
        /*0004*/ 	.word	0xffffffff
	.align		4
        /*0008*/ 	.word	index@(_ZN7cutlass13device_kernelINS_4gemm6kernel13GemmUniversalIN4cute5tupleIJiiiiEEENS1_10collective13CollectiveMmaINS1_34MainloopSm90TmaGmmaWarpSpecializedILi4ENS5_IJNS4_1CILi1EEESB_SB_EEENS1_35KernelTmaWarpSpecializedCooperativeEEENS5_IJNSA_ILi256EEENSA_ILi64EEESG_EEEaNS5_IJlSB_lEEEaSI_NS4_8TiledMMAINS4_8MMA_AtomIJNS4_4SM904GMMA26MMA_64x64x32_S32S8S8_SS_TNEEEENS4_6LayoutINS5_IJNSA_ILi2EEESB_SB_EEENS5_IJSB_NSA_ILi0EEESS_EEEEENS5_IJNS4_10UnderscoreESV_SV_EEEEENS4_13SM90_TMA_LOADENS4_14ComposedLayoutINS4_7SwizzleILi2ELi4ELi3EEENS4_18smem_ptr_flag_bitsILi8EEENSP_INS5_IJNSA_ILi8EEESG_EEENS5_IJSG_SB_EEEEEEEvNS4_8identityESY_S18_vS19_EENS_8epilogue10collective6detail29Sm90TmaWarpSpecializedAdapterINS1C_15DefaultEpilogueIaSI_SI_NS1B_6thread17LinearCombinationIaLi1EiiLNS1G_9ScaleType4KindE0ELNS_15FloatRoundStyleE2EaEENS1_15EpilogueDefaultEEEEEvvEEEEvNT_6ParamsE)
	.align		4
        /*000c*/ 	.word	index@(__assertfail)
	.align		4
        /*0010*/ 	.word	0x00000000
	.align		4
        /*0014*/ 	.word	0xfffffffe
	.align		4
        /*0018*/ 	.word	0x00000000
	.align		4
        /*001c*/ 	.word	0xfffffffd
	.align		4
        /*0020*/ 	.word	0x00000000
	.align		4
        /*0024*/ 	.word	0xfffffffc


//--------------------- .nv.constant4             --------------------------
	.section	.nv.constant4,"a",@progbits
	.align	8
	.align		8
.nv.constant4:
        /*0000*/ 	.dword	__assertfail
	.align		8
        /*0008*/ 	.dword	__unnamed_1
	.align		8
        /*0010*/ 	.dword	_ZN40_INTERNAL_1992a84b_4_k_cu_4904ce0d_256024cuda3std3__45__cpo5beginE
	.align		8
        /*0018*/ 	.dword	_ZN40_INTERNAL_1992a84b_4_k_cu_4904ce0d_256024cuda3std3__45__cpo3endE
	.align		8
        /*0020*/ 	.dword	_ZN40_INTERNAL_1992a84b_4_k_cu_4904ce0d_256024cuda3std3__45__cpo6cbeginE
	.align		8
        /*0028*/ 	.dword	_ZN40_INTERNAL_1992a84b_4_k_cu_4904ce0d_256024cuda3std3__45__cpo4cendE
	.align		8
        /*0030*/ 	.dword	_ZN40_INTERNAL_1992a84b_4_k_cu_4904ce0d_256024cuda3std3__442_GLOBAL__N__1992a84b_4_k_cu_4904ce0d_256026ignoreE
	.align		8
        /*0038*/ 	.dword	_ZN40_INTERNAL_1992a84b_4_k_cu_4904ce0d_256024cuda3std3__419piecewise_constructE
	.align		8
        /*0040*/ 	.dword	_ZN40_INTERNAL_1992a84b_4_k_cu_4904ce0d_256024cuda3std3__48in_placeE
	.align		8
        /*0048*/ 	.dword	_ZN40_INTERNAL_1992a84b_4_k_cu_4904ce0d_256024cuda3std6ranges3__45__cpo4swapE
	.align		8
        /*0050*/ 	.dword	_ZN40_INTERNAL_1992a84b_4_k_cu_4904ce0d_256024cuda3std6ranges3__45__cpo9iter_moveE
	.align		8
        /*0058*/ 	.dword	_ZN40_INTERNAL_1992a84b_4_k_cu_4904ce0d_256024cute7productE
	.align		8
        /*0060*/ 	.dword	_ZN40_INTERNAL_1992a84b_4_k_cu_4904ce0d_256024cute1_E
	.align		8
        /*0068*/ 	.dword	$str$22
	.align		8
        /*0070*/ 	.dword	$str$23


//--------------------- .text._ZN7cutlass13device_kernelINS_4gemm6kernel13GemmUniversalIN4cute5tupleIJiiiiEEENS1_10collective13CollectiveMmaINS1_34MainloopSm90TmaGmmaWarpSpecializedILi4ENS5_IJNS4_1CILi1EEESB_SB_EEENS1_35KernelTmaWarpSpecializedCooperativeEEENS5_IJNSA_ILi256EEENSA_ILi64EEESG_EEEaNS5_IJlSB_lEEEaSI_NS4_8TiledMMAINS4_8MMA_AtomIJNS4_4SM904GMMA26MMA_64x64x32_S32S8S8_SS_TNEEEENS4_6LayoutINS5_IJNSA_ILi2EEESB_SB_EEENS5_IJSB_NSA_ILi0EEESS_EEEEENS5_IJNS4_10UnderscoreESV_SV_EEEEENS4_13SM90_TMA_LOADENS4_14ComposedLayoutINS4_7SwizzleILi2ELi4ELi3EEENS4_18smem_ptr_flag_bitsILi8EEENSP_INS5_IJNSA_ILi8EEESG_EEENS5_IJSG_SB_EEEEEEEvNS4_8identityESY_S18_vS19_EENS_8epilogue10collective6detail29Sm90TmaWarpSpecializedAdapterINS1C_15DefaultEpilogueIaSI_SI_NS1B_6thread17LinearCombinationIaLi1EiiLNS1G_9ScaleType4KindE0ELNS_15FloatRoundStyleE2EaEENS1_15EpilogueDefaultEEEEEvvEEEEvNT_6ParamsE --------------------------
	.section	.text._ZN7cutlass13device_kernelINS_4gemm6kernel13GemmUniversalIN4cute5tupleIJiiiiEEENS1_10collective13CollectiveMmaINS1_34MainloopSm90TmaGmmaWarpSpecializedILi4ENS5_IJNS4_1CILi1EEESB_SB_EEENS1_35KernelTmaWarpSpecializedCooperativeEEENS5_IJNSA_ILi256EEENSA_ILi64EEESG_EEEaNS5_IJlSB_lEEEaSI_NS4_8TiledMMAINS4_8MMA_AtomIJNS4_4SM904GMMA26MMA_64x64x32_S32S8S8_SS_TNEEEENS4_6LayoutINS5_IJNSA_ILi2EEESB_SB_EEENS5_IJSB_NSA_ILi0EEESS_EEEEENS5_IJNS4_10UnderscoreESV_SV_EEEEENS4_13SM90_TMA_LOADENS4_14ComposedLayoutINS4_7SwizzleILi2ELi4ELi3EEENS4_18smem_ptr_flag_bitsILi8EEENSP_INS5_IJNSA_ILi8EEESG_EEENS5_IJSG_SB_EEEEEEEvNS4_8identityESY_S18_vS19_EENS_8epilogue10collective6detail29Sm90TmaWarpSpecializedAdapterINS1C_15DefaultEpilogueIaSI_SI_NS1B_6thread17LinearCombinationIaLi1EiiLNS1G_9ScaleType4KindE0ELNS_15FloatRoundStyleE2EaEENS1_15EpilogueDefaultEEEEEvvEEEEvNT_6ParamsE,"ax",@progbits
	.align	128
.text._ZN7cutlass13device_kernelINS_4gemm6kernel13GemmUniversalIN4cute5tupleIJiiiiEEENS1_10collective13CollectiveMmaINS1_34MainloopSm90TmaGmmaWarpSpecializedILi4ENS5_IJNS4_1CILi1EEESB_SB_EEENS1_35KernelTmaWarpSpecializedCooperativeEEENS5_IJNSA_ILi256EEENSA_ILi64EEESG_EEEaNS5_IJlSB_lEEEaSI_NS4_8TiledMMAINS4_8MMA_AtomIJNS4_4SM904GMMA26MMA_64x64x32_S32S8S8_SS_TNEEEENS4_6LayoutINS5_IJNSA_ILi2EEESB_SB_EEENS5_IJSB_NSA_ILi0EEESS_EEEEENS5_IJNS4_10UnderscoreESV_SV_EEEEENS4_13SM90_TMA_LOADENS4_14ComposedLayoutINS4_7SwizzleILi2ELi4ELi3EEENS4_18smem_ptr_flag_bitsILi8EEENSP_INS5_IJNSA_ILi8EEESG_EEENS5_IJSG_SB_EEEEEEEvNS4_8identityESY_S18_vS19_EENS_8epilogue10collective6detail29Sm90TmaWarpSpecializedAdapterINS1C_15DefaultEpilogueIaSI_SI_NS1B_6thread17LinearCombinationIaLi1EiiLNS1G_9ScaleType4KindE0ELNS_15FloatRoundStyleE2EaEENS1_15EpilogueDefaultEEEEEvvEEEEvNT_6ParamsE:
        .type           _ZN7cutlass13device_kernelINS_4gemm6kernel13GemmUniversalIN4cute5tupleIJiiiiEEENS1_10collective13CollectiveMmaINS1_34MainloopSm90TmaGmmaWarpSpecializedILi4ENS5_IJNS4_1CILi1EEESB_SB_EEENS1_35KernelTmaWarpSpecializedCooperativeEEENS5_IJNSA_ILi256EEENSA_ILi64EEESG_EEEaNS5_IJlSB_lEEEaSI_NS4_8TiledMMAINS4_8MMA_AtomIJNS4_4SM904GMMA26MMA_64x64x32_S32S8S8_SS_TNEEEENS4_6LayoutINS5_IJNSA_ILi2EEESB_SB_EEENS5_IJSB_NSA_ILi0EEESS_EEEEENS5_IJNS4_10UnderscoreESV_SV_EEEEENS4_13SM90_TMA_LOADENS4_14ComposedLayoutINS4_7SwizzleILi2ELi4ELi3EEENS4_18smem_ptr_flag_bitsILi8EEENSP_INS5_IJNSA_ILi8EEESG_EEENS5_IJSG_SB_EEEEEEEvNS4_8identityESY_S18_vS19_EENS_8epilogue10collective6detail29Sm90TmaWarpSpecializedAdapterINS1C_15DefaultEpilogueIaSI_SI_NS1B_6thread17LinearCombinationIaLi1EiiLNS1G_9ScaleType4KindE0ELNS_15FloatRoundStyleE2EaEENS1_15EpilogueDefaultEEEEEvvEEEEvNT_6ParamsE,@function
        .size           _ZN7cutlass13device_kernelINS_4gemm6kernel13GemmUniversalIN4cute5tupleIJiiiiEEENS1_10collective13CollectiveMmaINS1_34MainloopSm90TmaGmmaWarpSpecializedILi4ENS5_IJNS4_1CILi1EEESB_SB_EEENS1_35KernelTmaWarpSpecializedCooperativeEEENS5_IJNSA_ILi256EEENSA_ILi64EEESG_EEEaNS5_IJlSB_lEEEaSI_NS4_8TiledMMAINS4_8MMA_AtomIJNS4_4SM904GMMA26MMA_64x64x32_S32S8S8_SS_TNEEEENS4_6LayoutINS5_IJNSA_ILi2EEESB_SB_EEENS5_IJSB_NSA_ILi0EEESS_EEEEENS5_IJNS4_10UnderscoreESV_SV_EEEEENS4_13SM90_TMA_LOADENS4_14ComposedLayoutINS4_7SwizzleILi2ELi4ELi3EEENS4_18smem_ptr_flag_bitsILi8EEENSP_INS5_IJNSA_ILi8EEESG_EEENS5_IJSG_SB_EEEEEEEvNS4_8identityESY_S18_vS19_EENS_8epilogue10collective6detail29Sm90TmaWarpSpecializedAdapterINS1C_15DefaultEpilogueIaSI_SI_NS1B_6thread17LinearCombinationIaLi1EiiLNS1G_9ScaleType4KindE0ELNS_15FloatRoundStyleE2EaEENS1_15EpilogueDefaultEEEEEvvEEEEvNT_6ParamsE,(.L_x_198 - _ZN7cutlass13device_kernelINS_4gemm6kernel13GemmUniversalIN4cute5tupleIJiiiiEEENS1_10collective13CollectiveMmaINS1_34MainloopSm90TmaGmmaWarpSpecializedILi4ENS5_IJNS4_1CILi1EEESB_SB_EEENS1_35KernelTmaWarpSpecializedCooperativeEEENS5_IJNSA_ILi256EEENSA_ILi64EEESG_EEEaNS5_IJlSB_lEEEaSI_NS4_8TiledMMAINS4_8MMA_AtomIJNS4_4SM904GMMA26MMA_64x64x32_S32S8S8_SS_TNEEEENS4_6LayoutINS5_IJNSA_ILi2EEESB_SB_EEENS5_IJSB_NSA_ILi0EEESS_EEEEENS5_IJNS4_10UnderscoreESV_SV_EEEEENS4_13SM90_TMA_LOADENS4_14ComposedLayoutINS4_7SwizzleILi2ELi4ELi3EEENS4_18smem_ptr_flag_bitsILi8EEENSP_INS5_IJNSA_ILi8EEESG_EEENS5_IJSG_SB_EEEEEEEvNS4_8identityESY_S18_vS19_EENS_8epilogue10collective6detail29Sm90TmaWarpSpecializedAdapterINS1C_15DefaultEpilogueIaSI_SI_NS1B_6thread17LinearCombinationIaLi1EiiLNS1G_9ScaleType4KindE0ELNS_15FloatRoundStyleE2EaEENS1_15EpilogueDefaultEEEEEvvEEEEvNT_6ParamsE)
        .other          _ZN7cutlass13device_kernelINS_4gemm6kernel13GemmUniversalIN4cute5tupleIJiiiiEEENS1_10collective13CollectiveMmaINS1_34MainloopSm90TmaGmmaWarpSpecializedILi4ENS5_IJNS4_1CILi1EEESB_SB_EEENS1_35KernelTmaWarpSpecializedCooperativeEEENS5_IJNSA_ILi256EEENSA_ILi64EEESG_EEEaNS5_IJlSB_lEEEaSI_NS4_8TiledMMAINS4_8MMA_AtomIJNS4_4SM904GMMA26MMA_64x64x32_S32S8S8_SS_TNEEEENS4_6LayoutINS5_IJNSA_ILi2EEESB_SB_EEENS5_IJSB_NSA_ILi0EEESS_EEEEENS5_IJNS4_10UnderscoreESV_SV_EEEEENS4_13SM90_TMA_LOADENS4_14ComposedLayoutINS4_7SwizzleILi2ELi4ELi3EEENS4_18smem_ptr_flag_bitsILi8EEENSP_INS5_IJNSA_ILi8EEESG_EEENS5_IJSG_SB_EEEEEEEvNS4_8identityESY_S18_vS19_EENS_8epilogue10collective6detail29Sm90TmaWarpSpecializedAdapterINS1C_15DefaultEpilogueIaSI_SI_NS1B_6thread17LinearCombinationIaLi1EiiLNS1G_9ScaleType4KindE0ELNS_15FloatRoundStyleE2EaEENS1_15EpilogueDefaultEEEEEvvEEEEvNT_6ParamsE,@"STO_CUDA_ENTRY STV_DEFAULT"
_ZN7cutlass13device_kernelINS_4gemm6kernel13GemmUniversalIN4cute5tupleIJiiiiEEENS1_10collective13CollectiveMmaINS1_34MainloopSm90TmaGmmaWarpSpecializedILi4ENS5_IJNS4_1CILi1EEESB_SB_EEENS1_35KernelTmaWarpSpecializedCooperativeEEENS5_IJNSA_ILi256EEENSA_ILi64EEESG_EEEaNS5_IJlSB_lEEEaSI_NS4_8TiledMMAINS4_8MMA_AtomIJNS4_4SM904GMMA26MMA_64x64x32_S32S8S8_SS_TNEEEENS4_6LayoutINS5_IJNSA_ILi2EEESB_SB_EEENS5_IJSB_NSA_ILi0EEESS_EEEEENS5_IJNS4_10UnderscoreESV_SV_EEEEENS4_13SM90_TMA_LOADENS4_14ComposedLayoutINS4_7SwizzleILi2ELi4ELi3EEENS4_18smem_ptr_flag_bitsILi8EEENSP_INS5_IJNSA_ILi8EEESG_EEENS5_IJSG_SB_EEEEEEEvNS4_8identityESY_S18_vS19_EENS_8epilogue10collective6detail29Sm90TmaWarpSpecializedAdapterINS1C_15DefaultEpilogueIaSI_SI_NS1B_6thread17LinearCombinationIaLi1EiiLNS1G_9ScaleType4KindE0ELNS_15FloatRoundStyleE2EaEENS1_15EpilogueDefaultEEEEEvvEEEEvNT_6ParamsE:
[----:B------:R-:W0:Y:S01]  /*0000*/  LDC R1, c[0x0][0x28] ;  /* 0x00000a00ff017b82 */ /* 0x000e220000000800 */
[----:B------:R-:W1:Y:S01]  /*0010*/  S2R R4, SR_TID.X ;  /* 0x0000000000047919 */ /* 0x000e620000002100 */
[----:B------:R-:W-:Y:S01]  /*0020*/  ELECT P0, URZ, PT ;  /* 0x00000000003f782f */ /* 0x000fe20003800000 */
[----:B------:R-:W-:Y:S01]  /*0030*/  BSSY B0, `(.L_x_0) ;  /* 0x000000f000007945 */ /* 0x000fe20003800000 */
[--C-:B-1----:R-:W-:Y:S02]  /*0040*/  SHF.R.U32.HI R0, RZ, 0x5, R4.reuse ;  /* 0x00000005ff007819 */ /* 0x102fe40000011604 */
[----:B------:R-:W-:-:S03]  /*0050*/  SHF.R.U32.HI R14, RZ, 0x7, R4 ;  /* 0x00000007ff0e7819 */ /* 0x000fc60000011604 */
[----:B------:R-:W1:Y:S04]  /*0060*/  SHFL.IDX PT, R5, R0, RZ, 0x1f ;  /* 0x00001fff00057589 */ /* 0x000e6800000e0000 */
[----:B------:R2:W3:Y:S01]  /*0070*/  SHFL.IDX PT, R10, R14, RZ, 0x1f ;  /* 0x00001fff0e0a7589 */ /* 0x0004e200000e0000 */
[----:B-1----:R-:W-:-:S13]  /*0080*/  ISETP.NE.OR P0, PT, R5, RZ, !P0 ;  /* 0x000000ff0500720c */ /* 0x002fda0004705670 */
[----:B0-23--:R-:W-:Y:S05]  /*0090*/  @P0 BRA `(.L_x_1) ;  /* 0x0000000000200947 */ /* 0x00dfea0003800000 */
[----:B------:R-:W-:Y:S02]  /*00a0*/  ULDC.64 UR4, c[0x0][0x198] ;  /* 0x0000660000047ab9 */ /* 0x000fe40000000a00 */
[----:B------:R-:W-:Y:S02]  /*00b0*/  UIADD3 UR6, UP0, UR4, 0xf0, URZ ;  /* 0x000000f004067890 */ /* 0x000fe4000ff1e03f */
[----:B------:R-:W-:Y:S02]  /*00c0*/  UIADD3 UR4, UP1, UR4, 0x1f0, URZ ;  /* 0x000001f004047890 */ /* 0x000fe4000ff3e03f */
[----:B------:R-:W-:Y:S02]  /*00d0*/  UIADD3.X UR7, URZ, UR5, URZ, UP0, !UPT ;  /* 0x000000053f077290 */ /* 0x000fe400087fe43f */
[----:B------:R-:W-:-:S07]  /*00e0*/  UIADD3.X UR5, URZ, UR5, URZ, UP1, !UPT ;  /* 0x000000053f057290 */ /* 0x000fce0008ffe43f */
[----:B------:R0:W-:Y:S02]  /*00f0*/  UTMACCTL.PF [UR6] ;  /* 0x00000000060079b9 */ /* 0x0001e40008040000 */
[----:B------:R0:W-:Y:S02]  /*0100*/  UTMACCTL.PF [UR4] ;  /* 0x00000000040079b9 */ /* 0x0001e40008040000 */
[----:B0-----:R-:W-:Y:S01]  /*0110*/  NOP ;  /* 0x0000000000007918 */ /* 0x001fe20000000000 */
.L_x_1:
[----:B------:R-:W-:Y:S05]  /*0120*/  BSYNC B0 ;  /* 0x0000000000007941 */ /* 0x000fea0003800000 */
.L_x_0:
[----:B------:R-:W0:Y:S02]  /*0130*/  SHFL.IDX PT, R2, R0, RZ, 0x1f ;  /* 0x00001fff00027589 */ /* 0x000e2400000e0000 */
[----:B0-----:R-:W-:-:S13]  /*0140*/  ISETP.NE.AND P0, PT, R2, RZ, PT ;  /* 0x000000ff0200720c */ /* 0x001fda0003f05270 */
[----:B------:R-:W-:Y:S05]  /*0150*/  @P0 BRA `(.L_x_2) ;  /* 0x0000000000580947 */ /* 0x000fea0003800000 */
[----:B------:R-:W0:Y:S01]  /*0160*/  S2UR UR8, SR_CgaCtaId ;  /* 0x00000000000879c3 */ /* 0x000e220000008800 */
[----:B------:R-:W-:Y:S01]  /*0170*/  UMOV UR4, 0x400 ;  /* 0x0000040000047882 */ /* 0x000fe20000000000 */
[----:B------:R-:W-:Y:S01]  /*0180*/  UMOV UR5, 0x1 ;  /* 0x0000000100057882 */ /* 0x000fe20000000000 */
[----:B------:R-:W-:Y:S01]  /*0190*/  UMOV UR6, 0x100 ;  /* 0x0000010000067882 */ /* 0x000fe20000000000 */
[----:B------:R-:W-:Y:S01]  /*01a0*/  ELECT P0, URZ, PT ;  /* 0x00000000003f782f */ /* 0x000fe20003800000 */
[----:B------:R-:W-:-:S04]  /*01b0*/  UIADD3 UR6, -UR6, 0x100000, URZ ;  /* 0x0010000006067890 */ /* 0x000fc8000fffe13f */
[----:B------:R-:W-:Y:S02]  /*01c0*/  USHF.L.U32 UR7, UR6, 0xb, URZ ;  /* 0x0000000b06077899 */ /* 0x000fe4000800063f */
[----:B------:R-:W-:Y:S02]  /*01d0*/  USHF.L.U32 UR6, UR6, 0x1, URZ ;  /* 0x0000000106067899 */ /* 0x000fe4000800063f */
[----:B0-----:R-:W-:Y:S02]  /*01e0*/  ULEA UR8, UR8, UR4, 0x18 ;  /* 0x0000000408087291 */ /* 0x001fe4000f8ec03f */
[----:B------:R-:W-:-:S04]  /*01f0*/  UIADD3 UR4, -UR5, 0x100000, URZ ;  /* 0x0010000005047890 */ /* 0x000fc8000fffe13f */
[----:B------:R-:W-:Y:S02]  /*0200*/  USHF.L.U32 UR5, UR4, 0xb, URZ ;  /* 0x0000000b04057899 */ /* 0x000fe4000800063f */
[----:B------:R-:W-:Y:S01]  /*0210*/  USHF.L.U32 UR4, UR4, 0x1, URZ ;  /* 0x0000000104047899 */ /* 0x000fe2000800063f */
[----:B------:R-:W0:Y:S11]  /*0220*/  FENCE.VIEW.ASYNC.S ;  /* 0x00000000000073c6 */ /* 0x000e360000000000 */
[----:B0-----:R0:W1:Y:S01]  /*0230*/  SYNCS.EXCH.64 URZ, [UR8], UR4 ;  /* 0x00000004083f75b2 */ /* 0x0010620008000100 */
[----:B------:R0:W2:Y:S01]  /*0240*/  SYNCS.EXCH.64 URZ, [UR8+0x20], UR6 ;  /* 0x00002006083f75b2 */ /* 0x0000a20008000100 */
[----:B------:R0:W3:Y:S01]  /*0250*/  SYNCS.EXCH.64 URZ, [UR8+0x8], UR4 ;  /* 0x00000804083f75b2 */ /* 0x0000e20008000100 */
[----:B------:R0:W4:Y:S01]  /*0260*/  SYNCS.EXCH.64 URZ, [UR8+0x28], UR6 ;  /* 0x00002806083f75b2 */ /* 0x0001220008000100 */
[----:B------:R0:W0:Y:S01]  /*0270*/  SYNCS.EXCH.64 URZ, [UR8+0x10], UR4 ;  /* 0x00001004083f75b2 */ /* 0x0000220008000100 */
[----:B------:R0:W0:Y:S01]  /*0280*/  SYNCS.EXCH.64 URZ, [UR8+0x30], UR6 ;  /* 0x00003006083f75b2 */ /* 0x0000220008000100 */
[----:B------:R0:W0:Y:S01]  /*0290*/  SYNCS.EXCH.64 URZ, [UR8+0x18], UR4 ;  /* 0x00001804083f75b2 */ /* 0x0000220008000100 */
[----:B------:R0:W0:Y:S01]  /*02a0*/  SYNCS.EXCH.64 URZ, [UR8+0x38], UR6 ;  /* 0x00003806083f75b2 */ /* 0x0000220008000100 */
[----:B------:R-:W-:Y:S01]  /*02b0*/  NOP ;  /* 0x0000000000007918 */ /* 0x000fe20000000000 */
.L_x_2:
[----:B------:R-:W5:Y:S01]  /*02c0*/  SHFL.IDX PT, R0, R0, RZ, 0x1f ;  /* 0x00001fff00007589 */ /* 0x000f6200000e0000 */
[----:B------:R-:W-:Y:S01]  /*02d0*/  ELECT P0, URZ, PT ;  /* 0x00000000003f782f */ /* 0x000fe20003800000 */
[----:B------:R-:W1:Y:S01]  /*02e0*/  LDC R2, c[0x0][0x65c] ;  /* 0x00019700ff027b82 */ /* 0x000e620000000800 */
[----:B0-----:R-:W-:Y:S01]  /*02f0*/  UMOV UR4, 0x20 ;  /* 0x0000002000047882 */ /* 0x001fe20000000000 */
[----:B------:R-:W0:Y:S01]  /*0300*/  S2R R3, SR_CTAID.Y ;  /* 0x0000000000037919 */ /* 0x000e220000002600 */
[----:B------:R-:W-:Y:S01]  /*0310*/  NOP ;  /* 0x0000000000007918 */ /* 0x000fe20000000000 */
[----:B------:R-:W-:Y:S01]  /*0320*/  ISETP.NE.AND P2, PT, R10, RZ, PT ;  /* 0x000000ff0a00720c */ /* 0x000fe20003f45270 */
[----:B------:R-:W-:Y:S01]  /*0330*/  NOP ;  /* 0x0000000000007918 */ /* 0x000fe20000000000 */
[----:B------:R-:W2:Y:S01]  /*0340*/  S2R R6, SR_CTAID.X ;  /* 0x0000000000067919 */ /* 0x000ea20000002500 */
[----:B------:R-:W-:Y:S01]  /*0350*/  IMAD.MOV.U32 R7, RZ, RZ, RZ ;  /* 0x000000ffff077224 */ /* 0x000fe200078e00ff */
[----:B-----5:R-:W-:-:S02]  /*0360*/  ISETP.NE.OR P0, PT, R0, RZ, !P0 ;  /* 0x000000ff0000720c */ /* 0x020fc40004705670 */
[----:B-1----:R-:W-:-:S04]  /*0370*/  ISETP.NE.AND P3, PT, R2, 0x1, PT ;  /* 0x000000010200780c */ /* 0x002fc80003f65270 */
[----:B------:R-:W-:Y:S02]  /*0380*/  P2R R0, PR, RZ, 0x8 ;  /* 0x00000008ff007803 */ /* 0x000fe40000000000 */
[----:B------:R-:W-:-:S04]  /*0390*/  SHF.R.S32.HI R0, RZ, 0x1f, R5 ;  /* 0x0000001fff007819 */ /* 0x000fc80000011405 */
[----:B------:R-:W-:Y:S01]  /*03a0*/  LEA.HI R0, R0, R5, RZ, 0x2 ;  /* 0x0000000500007211 */ /* 0x000fe200078f10ff */
[----:B------:R-:W-:Y:S01]  /*03b0*/  VOTEU.ALL UP0, P0 ;  /* 0x00000000003f7886 */ /* 0x000fe20000000000 */
[----:B------:R-:W-:Y:S01]  /*03c0*/  VOTEU.ALL UP1, P0 ;  /* 0x00000000003f7886 */ /* 0x000fe20000020000 */
[----:B------:R-:W2:Y:S01]  /*03d0*/  @P3 LDC R17, c[0x0][0x10] ;  /* 0x00000400ff113b82 */ /* 0x000ea20000000800 */
[----:B------:R-:W-:Y:S01]  /*03e0*/  LOP3.LUT R0, R0, 0xfffffffc, RZ, 0xc0, !PT ;  /* 0xfffffffc00007812 */ /* 0x000fe200078ec0ff */
[----:B0-----:R-:W-:Y:S01]  /*03f0*/  @P3 IMAD.MOV.U32 R8, RZ, RZ, R3 ;  /* 0x000000ffff083224 */ /* 0x001fe200078e0003 */
[----:B------:R-:W-:Y:S01]  /*0400*/  @!UP0 UMOV UR6, 0x400 ;  /* 0x0000040000068882 */ /* 0x000fe20000000000 */
[----:B------:R-:W-:-:S04]  /*0410*/  @!UP0 UIADD3 UR4, -UR4, 0x100000, URZ ;  /* 0x0010000004048890 */ /* 0x000fc8000fffe13f */
[----:B------:R-:W-:Y:S02]  /*0420*/  @!UP0 USHF.L.U32 UR5, UR4, 0xb, URZ ;  /* 0x0000000b04058899 */ /* 0x000fe4000800063f */
[----:B------:R-:W-:Y:S01]  /*0430*/  @!UP0 USHF.L.U32 UR4, UR4, 0x1, URZ ;  /* 0x0000000104048899 */ /* 0x000fe2000800063f */
[----:B------:R-:W-:Y:S02]  /*0440*/  @P3 IMAD.MOV.U32 R9, RZ, RZ, RZ ;  /* 0x000000ffff093224 */ /* 0x000fe400078e00ff */
[----:B------:R-:W-:Y:S01]  /*0450*/  IMAD.IADD R0, R5, 0x1, -R0 ;  /* 0x0000000105007824 */ /* 0x000fe200078e0a00 */
[----:B------:R-:W0:Y:S01]  /*0460*/  @!UP0 S2UR UR7, SR_CgaCtaId ;  /* 0x00000000000789c3 */ /* 0x000e220000008800 */
[----:B------:R-:W-:-:S03]  /*0470*/  @P3 IMAD.MOV.U32 R5, RZ, RZ, RZ ;  /* 0x000000ffff053224 */ /* 0x000fc600078e00ff */
[----:B------:R-:W-:-:S04]  /*0480*/  ISETP.NE.AND P1, PT, R0, 0x3, PT ;  /* 0x000000030000780c */ /* 0x000fc80003f25270 */
[----:B------:R-:W1:Y:S01]  /*0490*/  @!P3 LDC R11, c[0x0][0xc] ;  /* 0x00000300ff0bbb82 */ /* 0x000e620000000800 */
[----:B--2---:R-:W-:-:S04]  /*04a0*/  @P3 IMAD.WIDE.U32 R16, R6, R17, R8 ;  /* 0x0000001106103225 */ /* 0x004fc800078e0008 */
[----:B------:R-:W-:Y:S01]  /*04b0*/  @P3 IMAD.IADD R17, R17, 0x1, R5 ;  /* 0x0000000111113824 */ /* 0x000fe200078e0205 */
[----:B------:R-:W-:Y:S01]  /*04c0*/  LOP3.LUT R5, R4, 0x7f, RZ, 0xc0, !PT ;  /* 0x0000007f04057812 */ /* 0x000fe200078ec0ff */
[----:B0-----:R-:W-:Y:S01]  /*04d0*/  @!UP0 ULEA UR8, UR7, UR6, 0x18 ;  /* 0x0000000607088291 */ /* 0x001fe2000f8ec03f */
[----:B------:R-:W-:Y:S02]  /*04e0*/  VOTEU.ALL UP0, P0 ;  /* 0x00000000003f7886 */ /* 0x000fe40000000000 */
[----:B------:R-:W-:Y:S01]  /*04f0*/  ULDC UR6, c[0x0][0xc] ;  /* 0x0000030000067ab9 */ /* 0x000fe20000000800 */
[----:B------:R-:W-:Y:S01]  /*0500*/  ISETP.EQ.OR P0, PT, R0, RZ, !P1 ;  /* 0x000000ff0000720c */ /* 0x000fe20004f02670 */
[----:B------:R-:W-:-:S03]  /*0510*/  ULDC UR7, c[0x0][0x10] ;  /* 0x0000040000077ab9 */ /* 0x000fc60000000800 */
[C---:B------:R-:W-:Y:S01]  /*0520*/  ISETP.EQ.AND P0, PT, R10.reuse, RZ, P0 ;  /* 0x000000ff0a00720c */ /* 0x040fe20000702270 */
[----:B------:R-:W-:Y:S02]  /*0530*/  VIADD R10, R10, 0xffffffff ;  /* 0xffffffff0a0a7836 */ /* 0x000fe40000000000 */
[----:B-1----:R-:W-:Y:S01]  /*0540*/  @!P3 IMAD.WIDE.U32 R8, R11, R3, R6 ;  /* 0x000000030b08b225 */ /* 0x002fe200078e0006 */
[----:B------:R-:W0:Y:S02]  /*0550*/  FENCE.VIEW.ASYNC.S ;  /* 0x00000000000073c6 */ /* 0x000e240000000000 */
[----:B0-----:R-:W3:Y:S01]  /*0560*/  @!UP0 SYNCS.EXCH.64 URZ, [UR8+0x50], UR4 ;  /* 0x00005004083f85b2 */ /* 0x001ee20008000100 */
[----:B------:R-:W-:Y:S02]  /*0570*/  SEL R18, RZ, 0x1, !P0 ;  /* 0x00000001ff127807 */ /* 0x000fe40004000000 */
[----:B------:R-:W-:Y:S01]  /*0580*/  ISETP.GE.U32.AND P1, PT, R10, 0x2, PT ;  /* 0x000000020a00780c */ /* 0x000fe20003f26070 */
[----:B------:R-:W-:-:S02]  /*0590*/  @!P3 IMAD.MOV.U32 R16, RZ, RZ, R8 ;  /* 0x000000ffff10b224 */ /* 0x000fc400078e0008 */
[----:B------:R-:W-:Y:S01]  /*05a0*/  @!P3 IMAD.MOV.U32 R17, RZ, RZ, R9 ;  /* 0x000000ffff11b224 */ /* 0x000fe200078e0009 */
[----:B------:R-:W-:Y:S01]  /*05b0*/  SEL R18, R18, 0x2, P1 ;  /* 0x0000000212127807 */ /* 0x000fe20000800000 */
[----:B------:R0:W3:Y:S01]  /*05c0*/  @!UP1 SYNCS.EXCH.64 URZ, [UR8+0x58], UR4 ;  /* 0x00005804083f95b2 */ /* 0x0000e20008000100 */
[----:B------:R-:W-:Y:S01]  /*05d0*/  NOP ;  /* 0x0000000000007918 */ /* 0x000fe20000000000 */
[----:B0-----:R-:W-:-:S03]  /*05e0*/  UIMAD.WIDE.U32 UR4, UR6, UR7, URZ ;  /* 0x00000007060472a5 */ /* 0x001fc6000f8e003f */
[----:B------:R-:W-:Y:S02]  /*05f0*/  ULDC UR6, c[0x0][0x14] ;  /* 0x0000050000067ab9 */ /* 0x000fe40000000800 */
[----:B------:R-:W-:Y:S02]  /*0600*/  UIMAD.WIDE.U32 UR36, UR4, UR6, URZ ;  /* 0x00000006042472a5 */ /* 0x000fe4000f8e003f */
[----:B------:R-:W-:-:S04]  /*0610*/  UIMAD UR42, UR5, UR6, URZ ;  /* 0x00000006052a72a4 */ /* 0x000fc8000f8e023f */
[----:B------:R-:W-:Y:S01]  /*0620*/  UIADD3 UR42, UR37, UR42, URZ ;  /* 0x0000002a252a7290 */ /* 0x000fe2000fffe03f */
[----:B---34-:R-:W-:Y:S06]  /*0630*/  BAR.SYNC.DEFER_BLOCKING 0x0 ;  /* 0x0000000000007b1d */ /* 0x018fec0000010000 */
[----:B------:R-:W-:Y:S05]  /*0640*/  @!P2 BRA `(.L_x_3) ;  /* 0x00000050006ca947 */ /* 0x000fea0003800000 */
[----:B------:R-:W-:-:S13]  /*0650*/  ISETP.GT.U32.AND P0, PT, R10, 0x1, PT ;  /* 0x000000010a00780c */ /* 0x000fda0003f04070 */
[----:B------:R-:W-:Y:S05]  /*0660*/  @P0 EXIT ;  /* 0x000000000000094d */ /* 0x000fea0003800000 */
[----:B------:R-:W-:Y:S01]  /*0670*/  ULDC.64 UR4, c[0x0][0x650] ;  /* 0x0001940000047ab9 */ /* 0x000fe20000000a00 */
[----:B------:R-:W-:Y:S01]  /*0680*/  PRMT R0, RZ, 0x7610, R0 ;  /* 0x00007610ff007816 */ /* 0x000fe20000000000 */
[----:B------:R-:W-:Y:S01]  /*0690*/  IMAD.MOV.U32 R97, RZ, RZ, -0x1 ;  /* 0xffffffffff617424 */ /* 0x000fe200078e00ff */
[----:B------:R-:W-:Y:S01]  /*06a0*/  ISETP.GE.U32.AND P0, PT, R16, UR4, PT ;  /* 0x0000000410007c0c */ /* 0x000fe2000bf06070 */
[----:B------:R-:W-:Y:S02]  /*06b0*/  IMAD.MOV.U32 R98, RZ, RZ, -0x1 ;  /* 0xffffffffff627424 */ /* 0x000fe400078e00ff */
[----:B------:R-:W-:Y:S01]  /*06c0*/  IMAD.MOV.U32 R19, RZ, RZ, -0x1 ;  /* 0xffffffffff137424 */ /* 0x000fe200078e00ff */
[----:B------:R-:W-:-:S13]  /*06d0*/  ISETP.GE.U32.AND.EX P0, PT, R17, UR5, PT, P0 ;  /* 0x0000000511007c0c */ /* 0x000fda000bf06100 */
[----:B------:R-:W-:Y:S05]  /*06e0*/  @P0 BRA `(.L_x_4) ;  /* 0x0000000400580947 */ /* 0x000fea0003800000 */
[----:B------:R-:W0:Y:S01]  /*06f0*/  LDC.64 R20, c[0x0][0x628] ;  /* 0x00018a00ff147b82 */ /* 0x000e220000000a00 */
[----:B------:R-:W-:Y:S02]  /*0700*/  IMAD.MOV.U32 R8, RZ, RZ, R16 ;  /* 0x000000ffff087224 */ /* 0x000fe400078e0010 */
[----:B------:R-:W-:-:S05]  /*0710*/  IMAD.MOV.U32 R9, RZ, RZ, R17 ;  /* 0x000000ffff097224 */ /* 0x000fca00078e0011 */
[----:B------:R-:W1:Y:S08]  /*0720*/  LDC R0, c[0x0][0x630] ;  /* 0x00018c00ff007b82 */ /* 0x000e700000000800 */
[----:B------:R-:W2:Y:S01]  /*0730*/  LDC.64 R22, c[0x0][0x620] ;  /* 0x00018800ff167b82 */ /* 0x000ea20000000a00 */
[----:B0-----:R-:W-:-:S04]  /*0740*/  ISETP.NE.U32.AND P0, PT, R20, RZ, PT ;  /* 0x000000ff1400720c */ /* 0x001fc80003f05070 */
[----:B------:R-:W-:-:S13]  /*0750*/  ISETP.NE.AND.EX P0, PT, R21, RZ, PT, P0 ;  /* 0x000000ff1500720c */ /* 0x000fda0003f05300 */
[----:B-12---:R-:W-:Y:S05]  /*0760*/  @!P0 BRA `(.L_x_5) ;  /* 0x0000000000288947 */ /* 0x006fea0003800000 */
[----:B------:R-:W0:Y:S02]  /*0770*/  LDC R13, c[0x0][0x634] ;  /* 0x00018d00ff0d7b82 */ /* 0x000e240000000800 */
[----:B0-----:R-:W-:-:S05]  /*0780*/  IADD3 R13, P0, R16, R13, RZ ;  /* 0x0000000d100d7210 */ /* 0x001fca0007f1e0ff */
[----:B------:R-:W-:-:S04]  /*0790*/  IMAD.X R15, RZ, RZ, R17, P0 ;  /* 0x000000ffff0f7224 */ /* 0x000fc800000e0611 */
[----:B------:R-:W-:-:S04]  /*07a0*/  IMAD.WIDE.U32 R8, R15, R20, RZ ;  /* 0x000000140f087225 */ /* 0x000fc800078e00ff */
[----:B------:R-:W-:-:S04]  /*07b0*/  IMAD.WIDE.U32 R10, P0, R13, R21, R8 ;  /* 0x000000150d0a7225 */ /* 0x000fc80007800008 */
[----:B------:R-:W-:-:S04]  /*07c0*/  IMAD.WIDE.U32 R8, R13, R20, RZ ;  /* 0x000000140d087225 */ /* 0x000fc800078e00ff */
[----:B------:R-:W-:Y:S01]  /*07d0*/  IMAD.X R13, RZ, RZ, RZ, P0 ;  /* 0x000000ffff0d7224 */ /* 0x000fe200000e06ff */
[----:B------:R-:W-:Y:S01]  /*07e0*/  IADD3 RZ, P0, R9, R10, RZ ;  /* 0x0000000a09ff7210 */ /* 0x000fe20007f1e0ff */
[----:B------:R-:W-:-:S04]  /*07f0*/  IMAD.MOV.U32 R12, RZ, RZ, R11 ;  /* 0x000000ffff0c7224 */ /* 0x000fc800078e000b */
[----:B------:R-:W-:-:S08]  /*0800*/  IMAD.WIDE.U32.X R8, R15, R21, R12, P0 ;  /* 0x000000150f087225 */ /* 0x000fd000000e040c */
.L_x_5:
[-CC-:B------:R-:W-:Y:S01]  /*0810*/  SHF.R.U64 R25, R8, R0.reuse, R9.reuse ;  /* 0x0000000008197219 */ /* 0x180fe20000001209 */
[----:B------:R-:W0:Y:S01]  /*0820*/  LDC R12, c[0x0][0x618] ;  /* 0x00018600ff0c7b82 */ /* 0x000e220000000800 */
[----:B------:R-:W-:Y:S01]  /*0830*/  SHF.R.U32.HI R7, RZ, R0, R9 ;  /* 0x00000000ff077219 */ /* 0x000fe20000011609 */
[----:B------:R-:W-:Y:S01]  /*0840*/  ULDC UR4, c[0x0][0x150] ;  /* 0x0000540000047ab9 */ /* 0x000fe20000000800 */
[----:B------:R-:W-:Y:S02]  /*0850*/  IADD3 R11, P0, RZ, -R25, RZ ;  /* 0x80000019ff0b7210 */ /* 0x000fe40007f1e0ff */
[----:B------:R-:W-:-:S03]  /*0860*/  I2FP.F32.U32 R0, R6 ;  /* 0x0000000600007245 */ /* 0x000fc60000201000 */
[----:B------:R-:W1:Y:S01]  /*0870*/  LDC.64 R30, c[0x0][0x640] ;  /* 0x00019000ff1e7b82 */ /* 0x000e620000000a00 */
[----:B------:R-:W-:Y:S02]  /*0880*/  IMAD.X R13, RZ, RZ, ~R7, P0 ;  /* 0x000000ffff0d7224 */ /* 0x000fe400000e0e07 */
[----:B------:R-:W-:Y:S01]  /*0890*/  FMUL R0, R0, UR4 ;  /* 0x0000000400007c20 */ /* 0x000fe20008400000 */
[----:B------:R-:W-:Y:S01]  /*08a0*/  IMAD.WIDE.U32 R8, R11, R22, R16 ;  /* 0x000000160b087225 */ /* 0x000fe200078e0010 */
[----:B------:R-:W-:-:S03]  /*08b0*/  ULDC UR4, c[0x0][0x154] ;  /* 0x0000550000047ab9 */ /* 0x000fc60000000800 */
[----:B------:R-:W-:Y:S01]  /*08c0*/  IMAD R10, R13, R22, RZ ;  /* 0x000000160d0a7224 */ /* 0x000fe200078e02ff */
[----:B------:R-:W2:Y:S01]  /*08d0*/  LDC R7, c[0x0][0x144] ;  /* 0x00005100ff077b82 */ /* 0x000ea20000000800 */
[----:B------:R-:W3:Y:S02]  /*08e0*/  F2I.U32.TRUNC.NTZ R0, R0 ;  /* 0x0000000000007305 */ /* 0x000ee4000020f000 */
[----:B------:R-:W-:-:S04]  /*08f0*/  IMAD R11, R11, R23, R10 ;  /* 0x000000170b0b7224 */ /* 0x000fc800078e020a */
[----:B------:R-:W-:Y:S01]  /*0900*/  IMAD.IADD R9, R9, 0x1, R11 ;  /* 0x0000000109097824 */ /* 0x000fe200078e020b */
[----:B------:R-:W4:Y:S01]  /*0910*/  LDC R24, c[0x0][0x608] ;  /* 0x00018200ff187b82 */ /* 0x000f220000000800 */
[----:B------:R-:W-:-:S03]  /*0920*/  IMAD.MOV.U32 R11, RZ, RZ, -0x1 ;  /* 0xffffffffff0b7424 */ /* 0x000fc600078e00ff */
[-CC-:B0-----:R-:W-:Y:S02]  /*0930*/  SHF.R.U64 R22, R8, R12.reuse, R9.reuse ;  /* 0x0000000c08167219 */ /* 0x181fe40000001209 */
[----:B------:R-:W-:Y:S02]  /*0940*/  I2FP.F32.U32 R8, R3 ;  /* 0x0000000300087245 */ /* 0x000fe40000201000 */
[----:B------:R-:W0:Y:S01]  /*0950*/  LDC R28, c[0x0][0x658] ;  /* 0x00019600ff1c7b82 */ /* 0x000e220000000800 */
[----:B-1----:R-:W-:Y:S01]  /*0960*/  ISETP.NE.U32.AND P0, PT, R30, RZ, PT ;  /* 0x000000ff1e00720c */ /* 0x002fe20003f05070 */
[----:B---3--:R-:W-:Y:S02]  /*0970*/  IMAD.MOV R10, RZ, RZ, -R0 ;  /* 0x000000ffff0a7224 */ /* 0x008fe400078e0a00 */
[----:B------:R-:W-:Y:S01]  /*0980*/  FMUL R8, R8, UR4 ;  /* 0x0000000408087c20 */ /* 0x000fe20008400000 */
[----:B------:R-:W-:Y:S02]  /*0990*/  SHF.R.U32.HI R9, RZ, R12, R9 ;  /* 0x0000000cff097219 */ /* 0x000fe40000011609 */
[----:B------:R-:W-:Y:S01]  /*09a0*/  ISETP.NE.AND.EX P0, PT, R31, RZ, PT, P0 ;  /* 0x000000ff1f00720c */ /* 0x000fe20003f05300 */
[----:B------:R1:W3:Y:S01]  /*09b0*/  F2I.U32.TRUNC.NTZ R15, R8 ;  /* 0x00000008000f7305 */ /* 0x0002e2000020f000 */
[----:B------:R-:W1:Y:S01]  /*09c0*/  LDC R20, c[0x0][0x148] ;  /* 0x00005200ff147b82 */ /* 0x000e620000000800 */
[----:B--2---:R-:W-:-:S07]  /*09d0*/  IMAD R0, R7, R10, R6 ;  /* 0x0000000a07007224 */ /* 0x004fce00078e0206 */
[----:B------:R-:W2:Y:S01]  /*09e0*/  LDC R26, c[0x0][0x600] ;  /* 0x00018000ff1a7b82 */ /* 0x000ea20000000800 */
[-CC-:B----4-:R-:W-:Y:S02]  /*09f0*/  SHF.R.U64 R32, R22, R24.reuse, R9.reuse ;  /* 0x0000001816207219 */ /* 0x190fe40000001209 */
[----:B------:R-:W-:Y:S01]  /*0a00*/  SHF.R.U32.HI R7, RZ, R24, R9 ;  /* 0x00000018ff077219 */ /* 0x000fe20000011609 */
[----:B------:R-:W-:-:S04]  /*0a10*/  IMAD.MOV.U32 R9, RZ, RZ, 0x1 ;  /* 0x00000001ff097424 */ /* 0x000fc800078e00ff */
[----:B------:R-:W4:Y:S01]  /*0a20*/  LDC R21, c[0x0][0x648] ;  /* 0x00019200ff157b82 */ /* 0x000f220000000800 */
[-C--:B0-----:R-:W-:Y:S02]  /*0a30*/  SHF.L.U32 R6, R11, R28.reuse, RZ ;  /* 0x0000001c0b067219 */ /* 0x081fe400000006ff */
[--C-:B------:R-:W-:Y:S02]  /*0a40*/  SHF.R.U64 R24, R32, R28, R7.reuse ;  /* 0x0000001c20187219 */ /* 0x100fe40000001207 */
[----:B------:R-:W-:Y:S02]  /*0a50*/  LOP3.LUT R13, RZ, R6, RZ, 0x33, !PT ;  /* 0x00000006ff0d7212 */ /* 0x000fe400078e33ff */
[-C--:B------:R-:W-:Y:S01]  /*0a60*/  SHF.R.U32.HI R7, RZ, R28.reuse, R7 ;  /* 0x0000001cff077219 */ /* 0x080fe20000011607 */
[----:B------:R-:W0:Y:S01]  /*0a70*/  LDC R23, c[0x0][0x638] ;  /* 0x00018e00ff177b82 */ /* 0x000e220000000800 */
[----:B------:R-:W-:Y:S01]  /*0a80*/  SHF.L.U32 R12, R9, R28, RZ ;  /* 0x0000001c090c7219 */ /* 0x000fe200000006ff */
[----:B------:R-:W-:-:S06]  /*0a90*/  IMAD.MOV.U32 R6, RZ, RZ, R24 ;  /* 0x000000ffff067224 */ /* 0x000fcc00078e0018 */
[----:B------:R-:W0:Y:S01]  /*0aa0*/  LDC R97, c[0x0][0x610] ;  /* 0x00018400ff617b82 */ /* 0x000e220000000800 */
[----:B-1-3--:R-:W-:Y:S05]  /*0ab0*/  @!P0 BRA `(.L_x_6) ;  /* 0x0000000000288947 */ /* 0x00afea0003800000 */
[----:B------:R-:W1:Y:S02]  /*0ac0*/  LDC R11, c[0x0][0x64c] ;  /* 0x00019300ff0b7b82 */ /* 0x000e640000000800 */
[----:B-1----:R-:W-:-:S05]  /*0ad0*/  IADD3 R11, P0, R24, R11, RZ ;  /* 0x0000000b180b7210 */ /* 0x002fca0007f1e0ff */
        /* <DEDUP_REMOVED lines=8> */
.L_x_6:
[----:B----4-:R-:W-:Y:S01]  /*0b60*/  SHF.R.U64 R6, R6, R21, R7 ;  /* 0x0000001506067219 */ /* 0x010fe20000001207 */
[----:B--2---:R-:W-:Y:S01]  /*0b70*/  VIADD R7, R26, 0xffffffff ;  /* 0xffffffff1a077836 */ /* 0x004fe20000000000 */
[----:B------:R-:W-:Y:S01]  /*0b80*/  LOP3.LUT R13, R32, R13, RZ, 0xc0, !PT ;  /* 0x0000000d200d7212 */ /* 0x000fe200078ec0ff */
[----:B------:R-:W-:Y:S02]  /*0b90*/  IMAD.MOV R15, RZ, RZ, -R15 ;  /* 0x000000ffff0f7224 */ /* 0x000fe400078e0a0f */
[----:B------:R-:W-:Y:S02]  /*0ba0*/  IMAD.MOV R8, RZ, RZ, -R6 ;  /* 0x000000ffff087224 */ /* 0x000fe400078e0a06 */
[----:B------:R-:W-:Y:S01]  /*0bb0*/  IMAD R13, R12, R6, R13 ;  /* 0x000000060c0d7224 */ /* 0x000fe200078e020d */
[----:B------:R-:W-:Y:S01]  /*0bc0*/  LOP3.LUT R6, R22, R7, RZ, 0xc0, !PT ;  /* 0x0000000716067212 */ /* 0x000fe200078ec0ff */
[----:B------:R-:W-:Y:S02]  /*0bd0*/  @P3 IMAD R0, R20, R15, R3 ;  /* 0x0000000f14003224 */ /* 0x000fe400078e0203 */
[----:B0-----:R-:W-:-:S02]  /*0be0*/  IMAD R3, R8, R23, R24 ;  /* 0x0000001708037224 */ /* 0x001fc400078e0218 */
[----:B------:R-:W-:Y:S02]  /*0bf0*/  IMAD R97, R13, R97, R0 ;  /* 0x000000610d617224 */ /* 0x000fe400078e0200 */
[----:B------:R-:W-:Y:S02]  /*0c00*/  IMAD R6, R3, R26, R6 ;  /* 0x0000001a03067224 */ /* 0x000fe400078e0206 */
[----:B------:R-:W-:Y:S02]  /*0c10*/  IMAD.MOV.U32 R0, RZ, RZ, 0x1 ;  /* 0x00000001ff007424 */ /* 0x000fe400078e00ff */
[----:B------:R-:W-:Y:S01]  /*0c20*/  IMAD.MOV.U32 R19, RZ, RZ, R25 ;  /* 0x000000ffff137224 */ /* 0x000fe200078e0019 */
[----:B------:R-:W-:Y:S02]  /*0c30*/  SEL R98, R6, R97, !P3 ;  /* 0x0000006106627207 */ /* 0x000fe40005800000 */
[----:B------:R-:W-:-:S07]  /*0c40*/  SEL R97, R97, R6, !P3 ;  /* 0x0000000661617207 */ /* 0x000fce0005800000 */
.L_x_4:
[----:B------:R-:W-:-:S08]  /*0c50*/  NOP ;  /* 0x0000000000007918 */ /* 0x000fd00000000000 */
[----:B------:R-:W0:Y:S02]  /*0c60*/  USETMAXREG.TRY_ALLOC.CTAPOOL UP0, 0xe8 ;  /* 0x000000e8000079c8 */ /* 0x000e240008000600 */
[----:B0-----:R-:W-:-:S13]  /*0c70*/  PLOP3.LUT P0, PT, PT, PT, UP0, 0x80, 0x0 ;  /* 0x000000000000781c */ /* 0x001fda0003f0f008 */
[----:B------:R-:W-:Y:S05]  /*0c80*/  @!P0 BRA `(.L_x_4) ;  /* 0xfffffffc00f08947 */ /* 0x000fea000383ffff */
[----:B------:R-:W-:Y:S01]  /*0c90*/  ULDC.64 UR4, c[0x0][0x598] ;  /* 0x0001660000047ab9 */ /* 0x000fe20000000a00 */
[----:B------:R-:W-:Y:S01]  /*0ca0*/  ULDC.64 UR38, c[0x0][0x208] ;  /* 0x0000820000267ab9 */ /* 0x000fe20000000a00 */
[----:B------:R-:W-:-:S04]  /*0cb0*/  ISETP.NE.U32.AND P0, PT, RZ, UR4, PT ;  /* 0x00000004ff007c0c */ /* 0x000fc8000bf05070 */
[----:B------:R-:W-:-:S13]  /*0cc0*/  ISETP.NE.AND.EX P0, PT, RZ, UR5, PT, P0 ;  /* 0x00000005ff007c0c */ /* 0x000fda000bf05300 */
[----:B------:R-:W-:Y:S05]  /*0cd0*/  @!P0 BRA `(.L_x_7) ;  /* 0x00000000001c8947 */ /* 0x000fea0003800000 */
[----:B------:R-:W0:Y:S02]  /*0ce0*/  LDC.64 R6, c[0x0][0x598] ;  /* 0x00016600ff067b82 */ /* 0x000e240000000a00 */
[----:B0-----:R-:W2:Y:S02]  /*0cf0*/  LDG.E.64 R6, desc[UR38][R6.64] ;  /* 0x0000002606067981 */ /* 0x001ea4000c1e1b00 */
[----:B--2---:R-:W-:-:S04]  /*0d00*/  ISETP.NE.U32.AND P0, PT, R6, RZ, PT ;  /* 0x000000ff0600720c */ /* 0x004fc80003f05070 */
[----:B------:R-:W-:-:S13]  /*0d10*/  ISETP.NE.AND.EX P0, PT, R7, RZ, PT, P0 ;  /* 0x000000ff0700720c */ /* 0x000fda0003f05300 */
[----:B------:R-:W-:Y:S05]  /*0d20*/  @!P0 BRA `(.L_x_7) ;  /* 0x0000000000088947 */ /* 0x000fea0003800000 */
[----:B------:R0:W5:Y:S01]  /*0d30*/  LD.E R88, desc[UR38][R6.64] ;  /* 0x0000002606587980 */ /* 0x000162000c101900 */
[----:B------:R-:W-:Y:S05]  /*0d40*/  BRA `(.L_x_8) ;  /* 0x0000000000247947 */ /* 0x000fea0003800000 */
.L_x_7:
[----:B------:R-:W-:Y:S02]  /*0d50*/  ULDC.64 UR4, c[0x0][0x588] ;  /* 0x0001620000047ab9 */ /* 0x000fe40000000a00 */
[----:B------:R-:W-:-:S04]  /*0d60*/  ISETP.NE.U32.AND P0, PT, RZ, UR4, PT ;  /* 0x00000004ff007c0c */ /* 0x000fc8000bf05070 */
[----:B------:R-:W-:-:S13]  /*0d70*/  ISETP.NE.AND.EX P0, PT, RZ, UR5, PT, P0 ;  /* 0x00000005ff007c0c */ /* 0x000fda000bf05300 */
[----:B------:R-:W-:Y:S05]  /*0d80*/  @!P0 BRA `(.L_x_9) ;  /* 0x00000000000c8947 */ /* 0x000fea0003800000 */
[----:B------:R-:W0:Y:S02]  /*0d90*/  LDC.64 R88, c[0x0][0x588] ;  /* 0x00016200ff587b82 */ /* 0x000e240000000a00 */
[----:B0-----:R1:W5:Y:S01]  /*0da0*/  LDG.E R88, desc[UR38][R88.64] ;  /* 0x0000002658587981 */ /* 0x001362000c1e1900 */
[----:B------:R-:W-:Y:S05]  /*0db0*/  BRA `(.L_x_8) ;  /* 0x0000000000087947 */ /* 0x000fea0003800000 */
.L_x_9:
[----:B------:R-:W-:Y:S02]  /*0dc0*/  ULDC UR4, c[0x0][0x580] ;  /* 0x0001600000047ab9 */ /* 0x000fe40000000800 */
[----:B------:R-:W-:-:S07]  /*0dd0*/  IMAD.U32 R88, RZ, RZ, UR4 ;  /* 0x00000004ff587e24 */ /* 0x000fce000f8e00ff */
.L_x_8:
[----:B------:R-:W-:Y:S02]  /*0de0*/  ULDC.64 UR4, c[0x0][0x5a0] ;  /* 0x0001680000047ab9 */ /* 0x000fe40000000a00 */
[----:B------:R-:W-:-:S04]  /*0df0*/  ISETP.NE.U32.AND P0, PT, RZ, UR4, PT ;  /* 0x00000004ff007c0c */ /* 0x000fc8000bf05070 */
[----:B------:R-:W-:-:S13]  /*0e00*/  ISETP.NE.AND.EX P0, PT, RZ, UR5, PT, P0 ;  /* 0x00000005ff007c0c */ /* 0x000fda000bf05300 */
[----:B------:R-:W-:Y:S05]  /*0e10*/  @!P0 BRA `(.L_x_10) ;  /* 0x00000000001c8947 */ /* 0x000fea0003800000 */
[----:B0-----:R-:W0:Y:S02]  /*0e20*/  LDC.64 R6, c[0x0][0x5a0] ;  /* 0x00016800ff067b82 */ /* 0x001e240000000a00 */
[----:B0-----:R-:W2:Y:S02]  /*0e30*/  LDG.E.64 R6, desc[UR38][R6.64] ;  /* 0x0000002606067981 */ /* 0x001ea4000c1e1b00 */
[----:B--2---:R-:W-:-:S04]  /*0e40*/  ISETP.NE.U32.AND P0, PT, R6, RZ, PT ;  /* 0x000000ff0600720c */ /* 0x004fc80003f05070 */
[----:B------:R-:W-:-:S13]  /*0e50*/  ISETP.NE.AND.EX P0, PT, R7, RZ, PT, P0 ;  /* 0x000000ff0700720c */ /* 0x000fda0003f05300 */
[----:B------:R-:W-:Y:S05]  /*0e60*/  @!P0 BRA `(.L_x_10) ;  /* 0x0000000000088947 */ /* 0x000fea0003800000 */
[----:B-1----:R0:W5:Y:S01]  /*0e70*/  LD.E R89, desc[UR38][R6.64] ;  /* 0x0000002606597980 */ /* 0x002162000c101900 */
[----:B------:R-:W-:Y:S05]  /*0e80*/  BRA `(.L_x_11) ;  /* 0x0000000000247947 */ /* 0x000fea0003800000 */
.L_x_10:
[----:B------:R-:W-:Y:S02]  /*0e90*/  ULDC.64 UR4, c[0x0][0x590] ;  /* 0x0001640000047ab9 */ /* 0x000fe40000000a00 */
[----:B------:R-:W-:-:S04]  /*0ea0*/  ISETP.NE.U32.AND P0, PT, RZ, UR4, PT ;  /* 0x00000004ff007c0c */ /* 0x000fc8000bf05070 */
[----:B------:R-:W-:-:S13]  /*0eb0*/  ISETP.NE.AND.EX P0, PT, RZ, UR5, PT, P0 ;  /* 0x00000005ff007c0c */ /* 0x000fda000bf05300 */
[----:B------:R-:W-:Y:S05]  /*0ec0*/  @!P0 BRA `(.L_x_12) ;  /* 0x00000000000c8947 */ /* 0x000fea0003800000 */
[----:B0-----:R-:W1:Y:S02]  /*0ed0*/  LDC.64 R6, c[0x0][0x590] ;  /* 0x00016400ff067b82 */ /* 0x001e640000000a00 */
[----:B-1----:R1:W5:Y:S01]  /*0ee0*/  LDG.E R89, desc[UR38][R6.64] ;  /* 0x0000002606597981 */ /* 0x002362000c1e1900 */
[----:B------:R-:W-:Y:S05]  /*0ef0*/  BRA `(.L_x_11) ;  /* 0x0000000000087947 */ /* 0x000fea0003800000 */
.L_x_12:
[----:B------:R-:W-:Y:S02]  /*0f00*/  ULDC UR4, c[0x0][0x584] ;  /* 0x0001610000047ab9 */ /* 0x000fe40000000800 */
[----:B-1----:R-:W-:-:S07]  /*0f10*/  IMAD.U32 R89, RZ, RZ, UR4 ;  /* 0x00000004ff597e24 */ /* 0x002fce000f8e00ff */
.L_x_11:
[----:B------:R-:W-:-:S13]  /*0f20*/  LOP3.LUT P0, RZ, R0, 0xff, RZ, 0xc0, !PT ;  /* 0x000000ff00ff7812 */ /* 0x000fda000780c0ff */
[----:B------:R-:W-:Y:S05]  /*0f30*/  @!P0 EXIT ;  /* 0x000000000000894d */ /* 0x000fea0003800000 */
[----:B------:R-:W2:Y:S01]  /*0f40*/  LDC R91, c[0x0][0x658] ;  /* 0x00019600ff5b7b82 */ /* 0x000ea20000000800 */
[----:B------:R-:W-:Y:S01]  /*0f50*/  ULDC.64 UR6, c[0x0][0x288] ;  /* 0x0000a20000067ab9 */ /* 0x000fe20000000a00 */
[----:B------:R-:W-:Y:S01]  /*0f60*/  LOP3.LUT R14, R14, 0x1, RZ, 0xc0, !PT ;  /* 0x000000010e0e7812 */ /* 0x000fe200078ec0ff */
[----:B------:R-:W-:Y:S01]  /*0f70*/  UIADD3 UR4, UR7, 0x3f, URZ ;  /* 0x0000003f07047890 */ /* 0x000fe2000fffe03f */
[----:B------:R-:W-:Y:S01]  /*0f80*/  SHF.R.U32.HI R0, RZ, 0x2, R4 ;  /* 0x00000002ff007819 */ /* 0x000fe20000011604 */
[----:B------:R-:W-:Y:S01]  /*0f90*/  IMAD.U32 R3, RZ, RZ, UR6 ;  /* 0x00000006ff037e24 */ /* 0x000fe2000f8e00ff */
[----:B------:R-:W-:Y:S01]  /*0fa0*/  SHF.R.U32.HI R5, RZ, 0x1, R5 ;  /* 0x00000001ff057819 */ /* 0x000fe20000011605 */
[----:B------:R-:W-:Y:S01]  /*0fb0*/  USHF.R.S32.HI UR5, URZ, 0x1f, UR4 ;  /* 0x0000001f3f057899 */ /* 0x000fe20008011404 */
[----:B------:R-:W-:Y:S01]  /*0fc0*/  LOP3.LUT R90, R4, 0x3, RZ, 0xc0, !PT ;  /* 0x00000003045a7812 */ /* 0x000fe200078ec0ff */
[----:B01----:R-:W-:Y:S01]  /*0fd0*/  IMAD.SHL.U32 R7, R14, 0x40, RZ ;  /* 0x000000400e077824 */ /* 0x003fe200078e00ff */
[----:B------:R-:W-:Y:S01]  /*0fe0*/  LOP3.LUT R0, R0, 0x7, RZ, 0xc0, !PT ;  /* 0x0000000700007812 */ /* 0x000fe200078ec0ff */
[----:B------:R-:W-:Y:S01]  /*0ff0*/  ULEA.HI UR5, UR5, UR4, URZ, 0x6 ;  /* 0x0000000405057291 */ /* 0x000fe2000f8f303f */
[----:B------:R-:W-:Y:S01]  /*1000*/  LOP3.LUT R5, R5, 0x30, RZ, 0xc0, !PT ;  /* 0x0000003005057812 */ /* 0x000fe200078ec0ff */
[----:B------:R-:W-:Y:S01]  /*1010*/  IMAD R90, R90, -0x2, R3 ;  /* 0xfffffffe5a5a7824 */ /* 0x000fe200078e0203 */
[--C-:B------:R-:W-:Y:S01]  /*1020*/  LOP3.LUT R22, R7, 0x40, R0.reuse, 0xe2, !PT ;  /* 0x0000004007167812 */ /* 0x100fe200078ee200 */
[----:B------:R-:W-:Y:S01]  /*1030*/  USHF.R.S32.HI UR43, URZ, 0x6, UR5 ;  /* 0x000000063f2b7899 */ /* 0x000fe20008011405 */
[----:B------:R-:W-:Y:S01]  /*1040*/  IADD3 R3, RZ, -R5, -R0 ;  /* 0x80000005ff037210 */ /* 0x000fe20007ffe800 */
[----:B------:R-:W-:Y:S01]  /*1050*/  IMAD.MOV.U32 R0, RZ, RZ, -0x1 ;  /* 0xffffffffff007424 */ /* 0x000fe200078e00ff */
[----:B------:R-:W-:Y:S01]  /*1060*/  LOP3.LUT R93, R4, 0x80, RZ, 0xc0, !PT ;  /* 0x00000080045d7812 */ /* 0x000fe200078ec0ff */
[----:B------:R-:W-:Y:S01]  /*1070*/  UISETP.LT.AND UP0, UPT, UR43, 0x1, UPT ;  /* 0x000000012b00788c */ /* 0x000fe2000bf01270 */
[----:B------:R-:W-:Y:S01]  /*1080*/  IMAD.MOV.U32 R6, RZ, RZ, 0x1 ;  /* 0x00000001ff067424 */ /* 0x000fe200078e00ff */
[----:B------:R-:W-:Y:S01]  /*1090*/  ULDC UR4, c[0x0][0x284] ;  /* 0x0000a10000047ab9 */ /* 0x000fe20000000800 */
[----:B------:R-:W-:Y:S01]  /*10a0*/  IMAD R3, R14, -0x40, R3 ;  /* 0xffffffc00e037824 */ /* 0x000fe200078e0203 */
[----:B------:R-:W-:Y:S01]  /*10b0*/  USEL UR44, UR43, 0x1, UP0 ;  /* 0x000000012b2c7887 */ /* 0x000fe20008000000 */
[----:B--2---:R-:W-:Y:S01]  /*10c0*/  SHF.L.U32 R0, R0, R91, RZ ;  /* 0x0000005b00007219 */ /* 0x004fe200000006ff */
[----:B------:R-:W-:Y:S01]  /*10d0*/  IMAD.SHL.U32 R92, R4, 0x2, RZ ;  /* 0x00000002045c7824 */ /* 0x000fe200078e00ff */
[----:B------:R-:W-:Y:S01]  /*10e0*/  LOP3.LUT R22, R22, R5, RZ, 0xfc, !PT ;  /* 0x0000000516167212 */ /* 0x000fe200078efcff */
[----:B------:R-:W-:Y:S01]  /*10f0*/  VIADD R95, R3, UR4 ;  /* 0x00000004035f7c36 */ /* 0x000fe20008000000 */
[----:B------:R-:W-:Y:S01]  /*1100*/  SHF.L.U32 R91, R6, R91, RZ ;  /* 0x0000005b065b7219 */ /* 0x000fe200000006ff */
[----:B------:R-:W-:Y:S01]  /*1110*/  IMAD.MOV.U32 R23, RZ, RZ, RZ ;  /* 0x000000ffff177224 */ /* 0x000fe200078e00ff */
[----:B------:R-:W-:Y:S01]  /*1120*/  SHF.R.U32.HI R93, RZ, 0x7, R93 ;  /* 0x00000007ff5d7819 */ /* 0x000fe2000001165d */
[----:B------:R-:W-:Y:S01]  /*1130*/  UIADD3 UR44, UR43, -UR44, URZ ;  /* 0x8000002c2b2c7290 */ /* 0x000fe2000fffe03f */
[----:B------:R-:W-:Y:S01]  /*1140*/  LOP3.LUT R94, RZ, R0, RZ, 0x33, !PT ;  /* 0x00000000ff5e7212 */ /* 0x000fe200078e33ff */
[----:B------:R-:W-:Y:S01]  /*1150*/  UMOV UR40, URZ ;  /* 0x0000003f00287c82 */ /* 0x000fe20008000000 */
[----:B------:R-:W-:-:S09]  /*1160*/  UMOV UR41, URZ ;  /* 0x0000003f00297c82 */ /* 0x000fd20008000000 */
.L_x_162:
[----:B------:R-:W0:Y:S01]  /*1170*/  SHFL.IDX PT, R0, R93, RZ, 0x1f ;  /* 0x00001fff5d007589 */ /* 0x000e2200000e0000 */
[----:B-1----:R-:W1:Y:S01]  /*1180*/  S2UR UR7, SR_CgaCtaId ;  /* 0x00000000000779c3 */ /* 0x002e620000008800 */
[----:B------:R-:W-:Y:S01]  /*1190*/  UMOV UR6, 0x400 ;  /* 0x0000040000067882 */ /* 0x000fe20000000000 */
[----:B0-----:R-:W-:Y:S01]  /*11a0*/  R2UR UR4, R0 ;  /* 0x00000000000472ca */ /* 0x001fe200000e0000 */
[----:B-1----:R-:W-:-:S12]  /*11b0*/  ULEA UR6, UR7, UR6, 0x18 ;  /* 0x0000000607067291 */ /* 0x002fd8000f8ec03f */
[----:B------:R-:W-:-:S04]  /*11c0*/  ULEA.HI UR5, UR4, UR4, URZ, 0x1 ;  /* 0x0000000404057291 */ /* 0x000fc8000f8f083f */
[----:B------:R-:W-:-:S04]  /*11d0*/  ULOP3.LUT UR5, UR5, 0xffffe, URZ, 0xc0, !UPT ;  /* 0x000ffffe05057892 */ /* 0x000fc8000f8ec03f */
[----:B------:R-:W-:-:S03]  /*11e0*/  UIADD3 UR5, UR4, -UR5, URZ ;  /* 0x8000000504057290 */ /* 0x000fc6000fffe03f */
[----:B------:R-:W-:Y:S01]  /*11f0*/  ULDC UR4, c[0x0][0x28c] ;  /* 0x0000a30000047ab9 */ /* 0x000fe20000000800 */
[----:B------:R-:W-:Y:S01]  /*1200*/  ULEA UR5, UR5, UR6, 0xc ;  /* 0x0000000605057291 */ /* 0x000fe2000f8e603f */
[----:B------:R-:W-:-:S03]  /*1210*/  ISETP.LT.AND P0, PT, RZ, UR4, PT ;  /* 0x00000004ff007c0c */ /* 0x000fc6000bf01270 */
[----:B------:R-:W-:-:S04]  /*1220*/  UIADD3 UR5, UR5, 0x100, URZ ;  /* 0x0000010005057890 */ /* 0x000fc8000fffe03f */
[----:B------:R-:W-:-:S04]  /*1230*/  USHF.R.U32.HI UR5, URZ, 0x4, UR5 ;  /* 0x000000043f057899 */ /* 0x000fc80008011605 */
[----:B------:R-:W-:-:S04]  /*1240*/  ULOP3.LUT UR5, UR5, 0x3fff, URZ, 0xc0, !UPT ;  /* 0x00003fff05057892 */ /* 0x000fc8000f8ec03f */
[----:B------:R-:W-:Y:S01]  /*1250*/  ULOP3.LUT UR45, UR5, 0x10000, URZ, 0xfc, !UPT ;  /* 0x00010000052d7892 */ /* 0x000fe2000f8efc3f */
[----:B---34-:R-:W-:Y:S11]  /*1260*/  @P0 BRA `(.L_x_13) ;  /* 0x0000000000400947 */ /* 0x018ff60003800000 */
[----:B------:R-:W-:Y:S01]  /*1270*/  MOV R0, 0x0 ;  /* 0x0000000000007802 */ /* 0x000fe20000000f00 */
[----:B------:R-:W-:Y:S01]  /*1280*/  ULDC.64 UR4, c[0x4][0x68] ;  /* 0x01001a0000047ab9 */ /* 0x000fe20000000a00 */
[----:B------:R-:W-:Y:S01]  /*1290*/  ULDC.64 UR6, c[0x4][0x8] ;  /* 0x0100020000067ab9 */ /* 0x000fe20000000a00 */
[----:B------:R-:W-:Y:S01]  /*12a0*/  IMAD.U32 R4, RZ, RZ, UR4 ;  /* 0x00000004ff047e24 */ /* 0x000fe2000f8e00ff */
[----:B------:R0:W1:Y:S01]  /*12b0*/  LDC.64 R14, c[0x4][R0] ;  /* 0x01000000000e7b82 */ /* 0x0000620000000a00 */
[----:B------:R-:W-:Y:S01]  /*12c0*/  IMAD.U32 R5, RZ, RZ, UR5 ;  /* 0x00000005ff057e24 */ /* 0x000fe2000f8e00ff */
[----:B------:R-:W-:Y:S01]  /*12d0*/  ULDC.64 UR4, c[0x4][0x70] ;  /* 0x01001c0000047ab9 */ /* 0x000fe20000000a00 */
[----:B------:R-:W-:Y:S02]  /*12e0*/  IMAD.U32 R10, RZ, RZ, UR6 ;  /* 0x00000006ff0a7e24 */ /* 0x000fe4000f8e00ff */
[----:B------:R-:W-:Y:S02]  /*12f0*/  IMAD.U32 R6, RZ, RZ, UR4 ;  /* 0x00000004ff067e24 */ /* 0x000fe4000f8e00ff */
[----:B------:R-:W-:-:S02]  /*1300*/  IMAD.U32 R7, RZ, RZ, UR5 ;  /* 0x00000005ff077e24 */ /* 0x000fc4000f8e00ff */
[----:B------:R-:W-:Y:S02]  /*1310*/  IMAD.U32 R11, RZ, RZ, UR7 ;  /* 0x00000007ff0b7e24 */ /* 0x000fe4000f8e00ff */
[----:B------:R-:W-:Y:S02]  /*1320*/  IMAD.MOV.U32 R8, RZ, RZ, 0x1e1 ;  /* 0x000001e1ff087424 */ /* 0x000fe400078e00ff */
[----:B------:R-:W-:Y:S02]  /*1330*/  IMAD.MOV.U32 R12, RZ, RZ, 0x1 ;  /* 0x00000001ff0c7424 */ /* 0x000fe400078e00ff */
[----:B0-----:R-:W-:-:S07]  /*1340*/  IMAD.MOV.U32 R13, RZ, RZ, RZ ;  /* 0x000000ffff0d7224 */ /* 0x001fce00078e00ff */
[----:B------:R-:W-:-:S07]  /*1350*/  LEPC R20, `(.L_x_13) ;  /* 0x000000001014794e */ /* 0x000fce0000000000 */
[----:B-1---5:R-:W-:Y:S05]  /*1360*/  CALL.ABS.NOINC R14 ;  /* 0x000000000e007343 */ /* 0x022fea0003c00000 */
.L_x_13:
[----:B------:R-:W-:-:S04]  /*1370*/  LOP3.LUT R0, R18, 0x1, RZ, 0xfc, !PT ;  /* 0x0000000112007812 */ /* 0x000fc800078efcff */
[----:B------:R-:W-:-:S13]  /*1380*/  ISETP.NE.AND P0, PT, R0, 0x3, PT ;  /* 0x000000030000780c */ /* 0x000fda0003f05270 */
[----:B------:R-:W-:Y:S05]  /*1390*/  @!P0 BRA `(.L_x_14) ;  /* 0x0000000000048947 */ /* 0x000fea0003800000 */
[----:B------:R-:W-:Y:S01]  /*13a0*/  BPT.TRAP 0x1 ;  /* 0x000000040000795c */ /* 0x000fe20000300000 */
.L_x_14:
[----:B------:R-:W0:Y:S01]  /*13b0*/  S2UR UR5, SR_CgaCtaId ;  /* 0x00000000000579c3 */ /* 0x000e220000008800 */
[----:B------:R-:W-:Y:S01]  /*13c0*/  UMOV UR4, 0x400 ;  /* 0x0000040000047882 */ /* 0x000fe20000000000 */
[----:B------:R-:W-:Y:S02]  /*13d0*/  IMAD.U32 R0, RZ, RZ, UR40 ;  /* 0x00000028ff007e24 */ /* 0x000fe4000f8e00ff */
[----:B------:R-:W-:-:S03]  /*13e0*/  IMAD.U32 R3, RZ, RZ, UR41 ;  /* 0x00000029ff037e24 */ /* 0x000fc6000f8e00ff */
[----:B------:R-:W-:Y:S01]  /*13f0*/  SHF.L.U32 R0, R0, 0x1f, RZ ;  /* 0x0000001f00007819 */ /* 0x000fe200000006ff */
[----:B0-----:R-:W-:-:S06]  /*1400*/  ULEA UR4, UR5, UR4, 0x18 ;  /* 0x0000000405047291 */ /* 0x001fcc000f8ec03f */
[----:B------:R-:W-:-:S04]  /*1410*/  IMAD.U32 R6, RZ, RZ, UR4 ;  /* 0x00000004ff067e24 */ /* 0x000fc8000f8e00ff */
[----:B------:R-:W-:-:S04]  /*1420*/  IMAD R3, R3, 0x8, R6 ;  /* 0x0000000803037824 */ /* 0x000fc800078e0206 */
[----:B------:R0:W1:Y:S01]  /*1430*/  SYNCS.PHASECHK.TRANS64.TRYWAIT P1, [R3+URZ], R0 ;  /* 0x00000000030075a7 */ /* 0x000062000802017f */
[----:B------:R-:W-:Y:S05]  /*1440*/  @!P0 BRA `(.L_x_15) ;  /* 0x0000000000048947 */ /* 0x000fea0003800000 */
[----:B------:R-:W-:Y:S01]  /*1450*/  BPT.TRAP 0x1 ;  /* 0x000000040000795c */ /* 0x000fe20000300000 */
.L_x_15:
[----:B------:R-:W-:-:S05]  /*1460*/  IMAD.U32 R4, RZ, RZ, UR44 ;  /* 0x0000002cff047e24 */ /* 0x000fca000f8e00ff */
[----:B------:R-:W-:Y:S01]  /*1470*/  ISETP.GE.AND P2, PT, R4, 0x1, PT ;  /* 0x000000010400780c */ /* 0x000fe20003f46270 */
[----:B-1----:R-:W-:-:S12]  /*1480*/  @P1 BRA `(.L_x_16) ;  /* 0x0000000000081947 */ /* 0x002fd80003800000 */
[----:B------:R-:W1:Y:S02]  /*1490*/  SYNCS.PHASECHK.TRANS64.TRYWAIT P1, [R3+URZ], R0 ;  /* 0x00000000030075a7 */ /* 0x000e64000802017f */
[----:B-1----:R-:W-:Y:S05]  /*14a0*/  @!P1 BRA `(.L_x_17) ;  /* 0x00000058004c9947 */ /* 0x002fea0003800000 */
.L_x_16:
[----:B------:R-:W-:Y:S05]  /*14b0*/  WARPSYNC.ALL ;  /* 0x0000000000007948 */ /* 0x000fea0003800000 */
[----:B------:R-:W-:Y:S01]  /*14c0*/  R2UR UR4, R6 ;  /* 0x00000000060472ca */ /* 0x000fe200000e0000 */
[----:B------:R-:W-:Y:S01]  /*14d0*/  ULEA UR6, UR41, UR45, 0xa ;  /* 0x0000002d29067291 */ /* 0x000fe2000f8e503f */
[----:B------:R-:W-:Y:S01]  /*14e0*/  WARPGROUP.ARRIVE ;  /* 0x00000000000079c5 */ /* 0x000fe20000000000 */
[----:B------:R-:W-:Y:S01]  /*14f0*/  UMOV UR9, 0x80000020 ;  /* 0x8000002000097882 */ /* 0x000fe20000000000 */
[----:B------:R-:W-:Y:S01]  /*1500*/  UMOV UR11, 0x80000020 ;  /* 0x80000020000b7882 */ /* 0x000fe20000000000 */
[----:B------:R-:W-:-:S03]  /*1510*/  UIADD3 UR7, UR6, 0x200, URZ ;  /* 0x0000020006077890 */ /* 0x000fc6000fffe03f */
[----:B------:R-:W-:-:S05]  /*1520*/  UMOV UR8, UR6 ;  /* 0x0000000600087c82 */ /* 0x000fca0008000000 */
[----:B------:R-:W-:-:S04]  /*1530*/  UIADD3 UR4, UR4, 0x10100, URZ ;  /* 0x0001010004047890 */ /* 0x000fc8000fffe03f */
[----:B------:R-:W-:-:S04]  /*1540*/  USHF.R.U32.HI UR4, URZ, 0x4, UR4 ;  /* 0x000000043f047899 */ /* 0x000fc80008011604 */
[----:B------:R-:W-:-:S04]  /*1550*/  ULOP3.LUT UR4, UR4, 0x3fff, URZ, 0xc0, !UPT ;  /* 0x00003fff04047892 */ /* 0x000fc8000f8ec03f */
[----:B------:R-:W-:-:S04]  /*1560*/  ULOP3.LUT UR4, UR4, 0x10000, URZ, 0xfc, !UPT ;  /* 0x0001000004047892 */ /* 0x000fc8000f8efc3f */
[----:B------:R-:W-:-:S07]  /*1570*/  ULEA UR5, UR41, UR4, 0x8 ;  /* 0x0000000429057291 */ /* 0x000fce000f8e403f */
[----:B------:R-:W-:Y:S02]  /*1580*/  UMOV UR10, UR5 ;  /* 0x00000005000a7c82 */ /* 0x000fe40008000000 */
[----:B------:R-:W-:Y:S01]  /*1590*/  IGMMA.64x64x32.S8.S8 R56, gdesc[UR8], RZ, !UPT, gsb0 ;  /* 0x01e00000083879f1 */ /* 0x000fe2000c0410ff */
[----:B------:R-:W-:Y:S01]  /*15a0*/  UMOV UR8, UR7 ;  /* 0x0000000700087c82 */ /* 0x000fe20008000000 */
[----:B------:R-:W-:Y:S01]  /*15b0*/  UMOV UR9, 0x80000020 ;  /* 0x8000002000097882 */ /* 0x000fe20000000000 */
[----:B------:R-:W-:Y:S02]  /*15c0*/  WARPGROUP.DEPBAR.LE gsb0, 0x0 ;  /* 0x00008000000079c5 */ /* 0x000fe40000010000 */
[----:B------:R-:W-:-:S06]  /*15d0*/  WARPGROUP.ARRIVE ;  /* 0x00000000000079c5 */ /* 0x000fcc0000000000 */
[----:B------:R-:W-:Y:S01]  /*15e0*/  IGMMA.64x64x32.S8.S8 R24, gdesc[UR8], RZ, !UPT, gsb0 ;  /* 0x01e00000081879f1 */ /* 0x000fe2000c0410ff */
[----:B------:R-:W-:Y:S02]  /*15f0*/  UIADD3 UR8, UR6, 0x2, URZ ;  /* 0x0000000206087890 */ /* 0x000fe4000fffe03f */
[----:B------:R-:W-:Y:S01]  /*1600*/  UIADD3 UR10, UR5, 0x2, URZ ;  /* 0x00000002050a7890 */ /* 0x000fe2000fffe03f */
[----:B------:R-:W-:Y:S01]  /*1610*/  UMOV UR9, 0x80000020 ;  /* 0x8000002000097882 */ /* 0x000fe20000000000 */
[----:B------:R-:W-:Y:S01]  /*1620*/  UMOV UR11, 0x80000020 ;  /* 0x80000020000b7882 */ /* 0x000fe20000000000 */
[----:B------:R-:W-:Y:S01]  /*1630*/  UIADD3 UR6, UR6, 0x202, URZ ;  /* 0x0000020206067890 */ /* 0x000fe2000fffe03f */
[----:B------:R-:W-:Y:S02]  /*1640*/  WARPGROUP.DEPBAR.LE gsb0, 0x0 ;  /* 0x00008000000079c5 */ /* 0x000fe40000010000 */
[----:B------:R-:W-:-:S06]  /*1650*/  WARPGROUP.ARRIVE ;  /* 0x00000000000079c5 */ /* 0x000fcc0000000000 */
[----:B------:R-:W-:Y:S01]  /*1660*/  IGMMA.64x64x32.S8.S8 R56, gdesc[UR8], R56, gsb0 ;  /* 0x01e00000083879f1 */ /* 0x000fe20008041038 */
[----:B------:R-:W-:Y:S01]  /*1670*/  UMOV UR8, UR6 ;  /* 0x0000000600087c82 */ /* 0x000fe20008000000 */
[----:B------:R-:W-:Y:S01]  /*1680*/  UMOV UR9, 0x80000020 ;  /* 0x8000002000097882 */ /* 0x000fe20000000000 */
[----:B------:R-:W-:Y:S02]  /*1690*/  WARPGROUP.DEPBAR.LE gsb0, 0x0 ;  /* 0x00008000000079c5 */ /* 0x000fe40000010000 */
[----:B------:R-:W-:-:S06]  /*16a0*/  WARPGROUP.ARRIVE ;  /* 0x00000000000079c5 */ /* 0x000fcc0000000000 */
[----:B------:R-:W-:Y:S03]  /*16b0*/  IGMMA.64x64x32.S8.S8 R24, gdesc[UR8], R24, gsb0 ;  /* 0x01e00000081879f1 */ /* 0x000fe60008041018 */
[----:B------:R-:W-:Y:S02]  /*16c0*/  WARPGROUP.DEPBAR.LE gsb0, 0x0 ;  /* 0x00008000000079c5 */ /* 0x000fe40000010000 */
[----:B------:R-:W-:Y:S05]  /*16d0*/  @!P2 BRA `(.L_x_18) ;  /* 0x00000004001ca947 */ /* 0x000fea0003800000 */
[----:B------:R-:W-:Y:S01]  /*16e0*/  UIADD3 UR5, UR41, 0x1, URZ ;  /* 0x0000000129057890 */ /* 0x000fe2000fffe03f */
[----:B01----:R-:W-:Y:S02]  /*16f0*/  IMAD.U32 R0, RZ, RZ, UR44 ;  /* 0x0000002cff007e24 */ /* 0x003fe4000f8e00ff */
[----:B------:R-:W-:Y:S01]  /*1700*/  IMAD.U32 R3, RZ, RZ, UR41 ;  /* 0x00000029ff037e24 */ /* 0x000fe2000f8e00ff */
[----:B------:R-:W-:-:S04]  /*1710*/  UISETP.NE.AND UP0, UPT, UR5, 0x4, UPT ;  /* 0x000000040500788c */ /* 0x000fc8000bf05270 */
[----:B------:R-:W-:Y:S02]  /*1720*/  USEL UR6, URZ, 0x1, UP0 ;  /* 0x000000013f067887 */ /* 0x000fe40008000000 */
[----:B------:R-:W-:Y:S02]  /*1730*/  USEL UR5, UR5, URZ, UP0 ;  /* 0x0000003f05057287 */ /* 0x000fe40008000000 */
[----:B------:R-:W-:-:S06]  /*1740*/  ULOP3.LUT UR6, UR40, UR6, URZ, 0x3c, !UPT ;  /* 0x0000000628067292 */ /* 0x000fcc000f8e3c3f */
[----:B------:R-:W-:-:S07]  /*1750*/  IMAD.U32 R7, RZ, RZ, UR6 ;  /* 0x00000006ff077e24 */ /* 0x000fce000f8e00ff */
.L_x_25:
[----:B0-----:R-:W-:Y:S05]  /*1760*/  @!P0 BRA `(.L_x_19) ;  /* 0x0000000000048947 */ /* 0x001fea0003800000 */
[----:B------:R-:W-:Y:S01]  /*1770*/  BPT.TRAP 0x1 ;  /* 0x000000040000795c */ /* 0x000fe20000300000 */
.L_x_19:
[----:B------:R-:W0:Y:S01]  /*1780*/  S2UR UR7, SR_CgaCtaId ;  /* 0x00000000000779c3 */ /* 0x000e220000008800 */
[----:B------:R-:W-:Y:S01]  /*1790*/  UMOV UR6, 0x400 ;  /* 0x0000040000067882 */ /* 0x000fe20000000000 */
[----:B------:R-:W-:Y:S01]  /*17a0*/  IMAD.U32 R5, RZ, RZ, UR5 ;  /* 0x00000005ff057e24 */ /* 0x000fe2000f8e00ff */
[----:B------:R-:W-:Y:S01]  /*17b0*/  SHF.L.U32 R4, R7, 0x1f, RZ ;  /* 0x0000001f07047819 */ /* 0x000fe200000006ff */
[----:B0-----:R-:W-:-:S06]  /*17c0*/  ULEA UR6, UR7, UR6, 0x18 ;  /* 0x0000000607067291 */ /* 0x001fcc000f8ec03f */
[----:B------:R-:W-:-:S04]  /*17d0*/  IMAD.U32 R6, RZ, RZ, UR6 ;  /* 0x00000006ff067e24 */ /* 0x000fc8000f8e00ff */
[----:B------:R-:W-:-:S04]  /*17e0*/  IMAD R5, R5, 0x8, R6 ;  /* 0x0000000805057824 */ /* 0x000fc800078e0206 */
[----:B------:R0:W1:Y:S01]  /*17f0*/  SYNCS.PHASECHK.TRANS64.TRYWAIT P1, [R5+URZ], R4 ;  /* 0x00000004050075a7 */ /* 0x000062000802017f */
[----:B------:R-:W-:Y:S05]  /*1800*/  @!P0 BRA `(.L_x_20) ;  /* 0x0000000000048947 */ /* 0x000fea0003800000 */
[----:B------:R-:W-:Y:S01]  /*1810*/  BPT.TRAP 0x1 ;  /* 0x000000040000795c */ /* 0x000fe20000300000 */
.L_x_20:
[----:B-1----:R-:W-:Y:S05]  /*1820*/  @P1 BRA `(.L_x_21) ;  /* 0x0000000000081947 */ /* 0x002fea0003800000 */
[----:B------:R-:W1:Y:S02]  /*1830*/  SYNCS.PHASECHK.TRANS64.TRYWAIT P1, [R5+URZ], R4 ;  /* 0x00000004050075a7 */ /* 0x000e64000802017f */
[----:B-1----:R-:W-:Y:S05]  /*1840*/  @!P1 BRA `(.L_x_22) ;  /* 0x0000005400789947 */ /* 0x002fea0003800000 */
.L_x_21:
[----:B------:R-:W-:Y:S01]  /*1850*/  ULEA UR6, UR5, UR4, 0x8 ;  /* 0x0000000405067291 */ /* 0x000fe2000f8e403f */
[----:B------:R-:W-:Y:S01]  /*1860*/  WARPGROUP.ARRIVE ;  /* 0x00000000000079c5 */ /* 0x000fe20000000000 */
[----:B------:R-:W-:Y:S01]  /*1870*/  ULEA UR7, UR5, UR45, 0xa ;  /* 0x0000002d05077291 */ /* 0x000fe2000f8e503f */
[----:B------:R-:W-:Y:S01]  /*1880*/  UMOV UR11, 0x80000020 ;  /* 0x80000020000b7882 */ /* 0x000fe20000000000 */
[----:B------:R-:W-:Y:S02]  /*1890*/  UMOV UR9, 0x80000020 ;  /* 0x8000002000097882 */ /* 0x000fe40000000000 */
[----:B------:R-:W-:Y:S01]  /*18a0*/  UIADD3 UR12, UR7, 0x200, URZ ;  /* 0x00000200070c7890 */ /* 0x000fe2000fffe03f */
[----:B------:R-:W-:Y:S02]  /*18b0*/  UMOV UR10, UR6 ;  /* 0x00000006000a7c82 */ /* 0x000fe40008000000 */
[----:B------:R-:W-:Y:S02]  /*18c0*/  UMOV UR8, UR7 ;  /* 0x0000000700087c82 */ /* 0x000fe40008000000 */
[----:B------:R-:W-:Y:S01]  /*18d0*/  IGMMA.64x64x32.S8.S8 R56, gdesc[UR8], R56, gsb0 ;  /* 0x01e00000083879f1 */ /* 0x000fe20008041038 */
[----:B------:R-:W-:Y:S01]  /*18e0*/  UMOV UR9, 0x80000020 ;  /* 0x8000002000097882 */ /* 0x000fe20000000000 */
[----:B------:R-:W-:Y:S01]  /*18f0*/  UMOV UR8, UR12 ;  /* 0x0000000c00087c82 */ /* 0x000fe20008000000 */
[----:B------:R-:W-:-:S02]  /*1900*/  WARPGROUP.DEPBAR.LE gsb0, 0x0 ;  /* 0x00008000000079c5 */ /* 0x000fc40000010000 */
[----:B------:R-:W-:-:S06]  /*1910*/  WARPGROUP.ARRIVE ;  /* 0x00000000000079c5 */ /* 0x000fcc0000000000 */
[----:B------:R-:W-:Y:S01]  /*1920*/  IGMMA.64x64x32.S8.S8 R24, gdesc[UR8], R24, gsb0 ;  /* 0x01e00000081879f1 */ /* 0x000fe20008041018 */
        /* <DEDUP_REMOVED lines=15> */
[----:B------:R-:W-:Y:S01]  /*1a20*/  BPT.TRAP 0x1 ;  /* 0x000000040000795c */ /* 0x000fe20000300000 */
.L_x_23:
[----:B01----:R-:W-:Y:S01]  /*1a30*/  IMAD R4, R3, 0x8, R6 ;  /* 0x0000000803047824 */ /* 0x003fe200078e0206 */
[----:B------:R-:W-:-:S03]  /*1a40*/  ISETP.GT.U32.AND P1, PT, R18, 0x1, PT ;  /* 0x000000011200780c */ /* 0x000fc60003f24070 */
[----:B------:R-:W-:-:S05]  /*1a50*/  VIADD R4, R4, 0x20 ;  /* 0x0000002004047836 */ /* 0x000fca0000000000 */
[----:B------:R-:W-:-:S04]  /*1a60*/  PRMT R4, RZ, 0x654, R4 ;  /* 0x00000654ff047816 */ /* 0x000fc80000000004 */
[----:B------:R0:W-:Y:S01]  /*1a70*/  SYNCS.ARRIVE.TRANS64.RED.A1T0 RZ, [R4+URZ], RZ ;  /* 0x000000ff04ff79a7 */ /* 0x0001e2000810043f */
[----:B------:R-:W-:Y:S05]  /*1a80*/  @P1 BRA `(.L_x_24) ;  /* 0x0000000000041947 */ /* 0x000fea0003800000 */
[----:B------:R-:W-:Y:S01]  /*1a90*/  BPT.TRAP 0x1 ;  /* 0x000000040000795c */ /* 0x000fe20000300000 */
.L_x_24:
[----:B------:R-:W-:Y:S01]  /*1aa0*/  UIADD3 UR5, UR5, 0x1, URZ ;  /* 0x0000000105057890 */ /* 0x000fe2000fffe03f */
[C---:B------:R-:W-:Y:S01]  /*1ab0*/  ISETP.GT.AND P2, PT, R0.reuse, 0x1, PT ;  /* 0x000000010000780c */ /* 0x040fe20003f44270 */
[----:B------:R-:W-:Y:S02]  /*1ac0*/  VIADD R3, R3, 0x1 ;  /* 0x0000000103037836 */ /* 0x000fe40000000000 */
[----:B------:R-:W-:Y:S01]  /*1ad0*/  UISETP.NE.AND UP0, UPT, UR5, 0x4, UPT ;  /* 0x000000040500788c */ /* 0x000fe2000bf05270 */
[----:B------:R-:W-:Y:S02]  /*1ae0*/  VIADD R0, R0, 0xffffffff ;  /* 0xffffffff00007836 */ /* 0x000fe40000000000 */
[C---:B------:R-:W-:Y:S01]  /*1af0*/  ISETP.NE.AND P1, PT, R3.reuse, 0x4, PT ;  /* 0x000000040300780c */ /* 0x040fe20003f25270 */
[----:B------:R-:W-:Y:S02]  /*1b00*/  USEL UR6, URZ, 0x1, UP0 ;  /* 0x000000013f067887 */ /* 0x000fe40008000000 */
[----:B------:R-:W-:Y:S01]  /*1b10*/  USEL UR5, UR5, URZ, UP0 ;  /* 0x0000003f05057287 */ /* 0x000fe20008000000 */
[----:B------:R-:W-:-:S03]  /*1b20*/  SEL R3, R3, RZ, P1 ;  /* 0x000000ff03037207 */ /* 0x000fc60000800000 */
[----:B------:R-:W-:Y:S01]  /*1b30*/  LOP3.LUT R7, R7, UR6, RZ, 0x3c, !PT ;  /* 0x0000000607077c12 */ /* 0x000fe2000f8e3cff */
[----:B------:R-:W-:Y:S07]  /*1b40*/  @P2 BRA `(.L_x_25) ;  /* 0xfffffffc00042947 */ /* 0x000fee000383ffff */
.L_x_18:
[----:B01----:R-:W0:Y:S02]  /*1b50*/  LDC R0, c[0x0][0x28c] ;  /* 0x0000a300ff007b82 */ /* 0x003e240000000800 */
[----:B0-----:R-:W-:-:S13]  /*1b60*/  ISETP.GE.AND P1, PT, R0, 0x1, PT ;  /* 0x000000010000780c */ /* 0x001fda0003f26270 */
[----:B------:R-:W-:Y:S05]  /*1b70*/  @!P1 BRA `(.L_x_26) ;  /* 0x0000000000309947 */ /* 0x000fea0003800000 */
[----:B------:R-:W-:Y:S05]  /*1b80*/  @!P0 BRA `(.L_x_27) ;  /* 0x0000000000048947 */ /* 0x000fea0003800000 */
[----:B------:R-:W-:Y:S01]  /*1b90*/  BPT.TRAP 0x1 ;  /* 0x000000040000795c */ /* 0x000fe20000300000 */
.L_x_27:
[----:B------:R-:W-:Y:S01]  /*1ba0*/  UIADD3 UR4, UR44, UR41, URZ ;  /* 0x000000292c047290 */ /* 0x000fe2000fffe03f */
[----:B------:R-:W-:-:S03]  /*1bb0*/  ISETP.GT.U32.AND P0, PT, R18, 0x1, PT ;  /* 0x000000011200780c */ /* 0x000fc60003f04070 */
[----:B------:R-:W-:-:S04]  /*1bc0*/  USHF.L.U32 UR4, UR4, 0x3, URZ ;  /* 0x0000000304047899 */ /* 0x000fc8000800063f */
[----:B------:R-:W-:-:S06]  /*1bd0*/  ULOP3.LUT UR4, UR4, 0x18, URZ, 0xc0, !UPT ;  /* 0x0000001804047892 */ /* 0x000fcc000f8ec03f */
[----:B------:R-:W-:-:S05]  /*1be0*/  IMAD.U32 R3, RZ, RZ, UR4 ;  /* 0x00000004ff037e24 */ /* 0x000fca000f8e00ff */
[----:B------:R-:W-:-:S04]  /*1bf0*/  IADD3 R0, R6, 0x20, R3 ;  /* 0x0000002006007810 */ /* 0x000fc80007ffe003 */
[----:B------:R-:W-:-:S04]  /*1c00*/  PRMT R0, RZ, 0x654, R0 ;  /* 0x00000654ff007816 */ /* 0x000fc80000000000 */
[----:B------:R0:W-:Y:S01]  /*1c10*/  SYNCS.ARRIVE.TRANS64.RED.A1T0 RZ, [R0+URZ], RZ ;  /* 0x000000ff00ff79a7 */ /* 0x0001e2000810043f */
[----:B------:R-:W-:Y:S05]  /*1c20*/  @P0 BRA `(.L_x_26) ;  /* 0x0000000000040947 */ /* 0x000fea0003800000 */
[----:B------:R-:W-:Y:S01]  /*1c30*/  BPT.TRAP 0x1 ;  /* 0x000000040000795c */ /* 0x000fe20000300000 */
.L_x_26:
[----:B------:R-:W-:Y:S01]  /*1c40*/  UIADD3 UR41, UR43, UR41, URZ ;  /* 0x000000292b297290 */ /* 0x000fe2000fffe03f */
[----:B------:R-:W-:Y:S01]  /*1c50*/  IMAD.SHL.U32 R3, R98, 0x40, RZ ;  /* 0x0000004062037824 */ /* 0x000fe200078e00ff */
[----:B------:R-:W-:Y:S01]  /*1c60*/  ULDC UR5, c[0x0][0x288] ;  /* 0x0000a20000057ab9 */ /* 0x000fe20000000800 */
[----:B------:R-:W-:Y:S01]  /*1c70*/  IMAD.SHL.U32 R12, R97, 0x100, RZ ;  /* 0x00000100610c7824 */ /* 0x000fe200078e00ff */
[----:B------:R-:W-:Y:S01]  /*1c80*/  USHF.R.U32.HI UR4, URZ, 0x2, UR41 ;  /* 0x000000023f047899 */ /* 0x000fe20008011629 */
[----:B------:R-:W-:Y:S01]  /*1c90*/  SHF.R.S32.HI R102, RZ, 0x1f, R19 ;  /* 0x0000001fff667819 */ /* 0x000fe20000011413 */
[----:B------:R-:W-:Y:S01]  /*1ca0*/  ULDC UR8, c[0x0][0x284] ;  /* 0x0000a10000087ab9 */ /* 0x000fe20000000800 */
[C---:B------:R-:W-:Y:S01]  /*1cb0*/  ISETP.GE.AND P0, PT, R3.reuse, UR5, PT ;  /* 0x0000000503007c0c */ /* 0x040fe2000bf06270 */
[----:B------:R-:W-:Y:S01]  /*1cc0*/  ULOP3.LUT UR4, UR4, 0x1, URZ, 0xc0, !UPT ;  /* 0x0000000104047892 */ /* 0x000fe2000f8ec03f */
[----:B------:R-:W-:Y:S01]  /*1cd0*/  LOP3.LUT R20, R3, 0x6, R92, 0xf8, !PT ;  /* 0x0000000603147812 */ /* 0x000fe200078ef85c */
[----:B------:R-:W-:Y:S01]  /*1ce0*/  UISETP.GT.U32.AND UP1, UPT, UR41, 0x3, UPT ;  /* 0x000000032900788c */ /* 0x000fe2000bf24070 */
[----:B------:R-:W-:Y:S01]  /*1cf0*/  ISETP.GE.OR P0, PT, R12, UR8, P0 ;  /* 0x000000080c007c0c */ /* 0x000fe20008706670 */
[----:B------:R-:W-:Y:S01]  /*1d00*/  UISETP.NE.U32.AND UP0, UPT, UR4, 0x1, UPT ;  /* 0x000000010400788c */ /* 0x000fe2000bf05070 */
[----:B------:R-:W-:Y:S01]  /*1d10*/  SHF.R.S32.HI R21, RZ, 0x1f, R20 ;  /* 0x0000001fff157819 */ /* 0x000fe20000011414 */
[----:B------:R-:W-:-:S02]  /*1d20*/  UISETP.LT.U32.AND UP1, UPT, UR43, 0x4, UP1 ;  /* 0x000000042b00788c */ /* 0x000fc40008f21070 */
[----:B------:R-:W-:Y:S01]  /*1d30*/  UISETP.GT.U32.AND UP0, UPT, UR43, 0x3, !UP0 ;  /* 0x000000032b00788c */ /* 0x000fe2000c704070 */
[----:B------:R-:W-:Y:S01]  /*1d40*/  ULDC.64 UR6, c[0x0][0x5d0] ;  /* 0x0001740000067ab9 */ /* 0x000fe20000000a00 */
[----:B------:R-:W-:Y:S01]  /*1d50*/  USEL UR5, URZ, 0x1, !UP1 ;  /* 0x000000013f057887 */ /* 0x000fe2000c800000 */
[----:B0-----:R-:W-:Y:S01]  /*1d60*/  IMAD R0, R102, UR6, RZ ;  /* 0x0000000666007c24 */ /* 0x001fe2000f8e02ff */
[----:B------:R-:W-:Y:S01]  /*1d70*/  USEL UR4, URZ, 0x1, !UP0 ;  /* 0x000000013f047887 */ /* 0x000fe2000c000000 */
[C---:B------:R-:W-:Y:S01]  /*1d80*/  IMAD.WIDE.U32 R4, R19.reuse, UR6, R20 ;  /* 0x0000000613047c25 */ /* 0x040fe2000f8e0014 */
[----:B------:R-:W-:Y:S02]  /*1d90*/  ULOP3.LUT UR41, UR41, 0x3, URZ, 0xc0, !UPT ;  /* 0x0000000329297892 */ /* 0x000fe4000f8ec03f */
[----:B------:R-:W-:Y:S01]  /*1da0*/  ULOP3.LUT UR40, UR4, UR40, UR5, 0x96, !UPT ;  /* 0x0000002804287292 */ /* 0x000fe2000f8e9605 */
[----:B------:R-:W-:Y:S02]  /*1db0*/  IMAD R7, R19, UR7, R0 ;  /* 0x0000000713077c24 */ /* 0x000fe4000f8e0200 */
[----:B------:R-:W-:-:S02]  /*1dc0*/  IMAD.MOV.U32 R0, RZ, RZ, -0x1 ;  /* 0xffffffffff007424 */ /* 0x000fc400078e00ff */
[----:B------:R-:W-:Y:S01]  /*1dd0*/  IMAD.IADD R5, R5, 0x1, R7 ;  /* 0x0000000105057824 */ /* 0x000fe200078e0207 */
[----:B------:R-:W-:Y:S06]  /*1de0*/  @P0 BRA `(.L_x_28) ;  /* 0x0000003400000947 */ /* 0x000fec0003800000 */
[----:B------:R-:W0:Y:S01]  /*1df0*/  LDC.64 R98, c[0x0][0x5c8] ;  /* 0x00017200ff627b82 */ /* 0x000e220000000a00 */
[----:B------:R-:W-:Y:S01]  /*1e00*/  IMAD.WIDE R10, R97, 0x100, R22 ;  /* 0x00000100610a7825 */ /* 0x000fe200078e0216 */
[----:B------:R-:W-:Y:S01]  /*1e10*/  ULDC.64 UR4, c[0x0][0x5c0] ;  /* 0x0001700000047ab9 */ /* 0x000fe20000000a00 */
[----:B------:R-:W-:Y:S02]  /*1e20*/  BSSY B0, `(.L_x_28) ;  /* 0x000033c000007945 */ /* 0x000fe40003800000 */
[----:B------:R-:W-:Y:S02]  /*1e30*/  IMAD.IADD R97, R95, 0x1, -R12 ;  /* 0x000000015f617824 */ /* 0x000fe400078e0a0c */
[----:B------:R-:W-:Y:S02]  /*1e40*/  IMAD.IADD R3, R90, 0x1, -R3 ;  /* 0x000000015a037824 */ /* 0x000fe400078e0a03 */
[-C--:B0-----:R-:W-:Y:S01]  /*1e50*/  IMAD R6, R11, R98.reuse, RZ ;  /* 0x000000620b067224 */ /* 0x081fe200078e02ff */
[----:B------:R-:W-:Y:S01]  /*1e60*/  SHF.L.U64.HI R13, R98, 0x7, R99 ;  /* 0x00000007620d7819 */ /* 0x000fe20000010263 */
[----:B------:R-:W-:-:S04]  /*1e70*/  IMAD.WIDE.U32 R4, R10, R98, R4 ;  /* 0x000000620a047225 */ /* 0x000fc800078e0004 */
[----:B------:R-:W-:Y:S01]  /*1e80*/  IMAD R7, R10, R99, R6 ;  /* 0x000000630a077224 */ /* 0x000fe200078e0206 */
[----:B------:R-:W-:Y:S01]  /*1e90*/  IADD3 R14, P0, R4, UR4, RZ ;  /* 0x00000004040e7c10 */ /* 0x000fe2000ff1e0ff */
[C---:B------:R-:W-:Y:S02]  /*1ea0*/  IMAD.SHL.U32 R9, R98.reuse, 0x80, RZ ;  /* 0x0000008062097824 */ /* 0x040fe400078e00ff */
[----:B------:R-:W-:Y:S01]  /*1eb0*/  IMAD.IADD R7, R5, 0x1, R7 ;  /* 0x0000000105077824 */ /* 0x000fe200078e0207 */
[-C--:B------:R-:W-:Y:S02]  /*1ec0*/  LEA R4, P1, R98, R14.reuse, 0x3 ;  /* 0x0000000e62047211 */ /* 0x080fe400078218ff */
[----:B------:R-:W-:Y:S02]  /*1ed0*/  IADD3 R6, P2, R9, R14, RZ ;  /* 0x0000000e09067210 */ /* 0x000fe40007f5e0ff */
[----:B------:R-:W-:Y:S02]  /*1ee0*/  IADD3.X R15, R7, UR5, RZ, P0, !PT ;  /* 0x00000005070f7c10 */ /* 0x000fe400087fe4ff */
[----:B-----5:R-:W-:-:S02]  /*1ef0*/  ISETP.NE.AND P0, PT, R89, RZ, PT ;  /* 0x000000ff5900720c */ /* 0x020fc40003f05270 */
[----:B------:R-:W-:Y:S01]  /*1f00*/  LEA.HI.X R5, R98, R15, R99, 0x3, P1 ;  /* 0x0000000f62057211 */ /* 0x000fe200008f1c63 */
[----:B------:R-:W-:Y:S01]  /*1f10*/  IMAD.X R7, R13, 0x1, R15, P2 ;  /* 0x000000010d077824 */ /* 0x000fe200010e060f */
[----:B------:R-:W-:-:S05]  /*1f20*/  IADD3 R8, P1, R9, R4, RZ ;  /* 0x0000000409087210 */ /* 0x000fca0007f3e0ff */
[----:B------:R-:W-:-:S04]  /*1f30*/  IMAD.X R9, R13, 0x1, R5, P1 ;  /* 0x000000010d097824 */ /* 0x000fc800008e0605 */
[----:B------:R-:W-:Y:S05]  /*1f40*/  @!P0 BRA `(.L_x_29) ;  /* 0x0000002400948947 */ /* 0x000fea0003800000 */
[----:B------:R-:W0:Y:S01]  /*1f50*/  LDC.64 R100, c[0x0][0x5b0] ;  /* 0x00016c00ff647b82 */ /* 0x000e220000000a00 */
[----:B------:R-:W-:Y:S01]  /*1f60*/  ULDC.64 UR4, c[0x0][0x5b8] ;  /* 0x00016e0000047ab9 */ /* 0x000fe20000000a00 */
[----:B------:R-:W-:Y:S01]  /*1f70*/  ISETP.GE.AND P0, PT, R97, 0x1, PT ;  /* 0x000000016100780c */ /* 0x000fe20003f06270 */
[----:B------:R-:W-:Y:S01]  /*1f80*/  IMAD R98, R102, UR4, RZ ;  /* 0x0000000466627c24 */ /* 0x000fe2000f8e02ff */
[----:B------:R-:W-:Y:S01]  /*1f90*/  BSSY B1, `(.L_x_30) ;  /* 0x0000010000017945 */ /* 0x000fe20003800000 */
[----:B------:R-:W-:Y:S01]  /*1fa0*/  IMAD.WIDE.U32 R20, R19, UR4, R20 ;  /* 0x0000000413147c25 */ /* 0x000fe2000f8e0014 */
[----:B------:R-:W-:Y:S02]  /*1fb0*/  ISETP.LT.OR P3, PT, R3, 0x1, !P0 ;  /* 0x000000010300780c */ /* 0x000fe40004761670 */
[----:B------:R-:W1:Y:S01]  /*1fc0*/  LDC.64 R12, c[0x0][0x5a8] ;  /* 0x00016a00ff0c7b82 */ /* 0x000e620000000a00 */
[----:B------:R-:W-:Y:S02]  /*1fd0*/  IMAD R19, R19, UR5, R98 ;  /* 0x0000000513137c24 */ /* 0x000fe4000f8e0262 */
[----:B------:R-:W-:-:S02]  /*1fe0*/  IMAD.MOV.U32 R98, RZ, RZ, R20 ;  /* 0x000000ffff627224 */ /* 0x000fc400078e0014 */
[----:B------:R-:W-:Y:S02]  /*1ff0*/  IMAD.IADD R99, R21, 0x1, R19 ;  /* 0x0000000115637824 */ /* 0x000fe400078e0213 */
[-C--:B0-----:R-:W-:Y:S01]  /*2000*/  IMAD R19, R11, R100.reuse, RZ ;  /* 0x000000640b137224 */ /* 0x081fe200078e02ff */
[----:B------:R-:W-:Y:S01]  /*2010*/  SHF.L.U64.HI R105, R100, 0x3, R101 ;  /* 0x0000000364697819 */ /* 0x000fe20000010265 */
[----:B------:R-:W-:-:S04]  /*2020*/  IMAD.WIDE.U32 R102, R10, R100, R98 ;  /* 0x000000640a667225 */ /* 0x000fc800078e0062 */
[----:B------:R-:W-:Y:S01]  /*2030*/  IMAD R109, R10, R101, R19 ;  /* 0x000000650a6d7224 */ /* 0x000fe200078e0213 */
[----:B-1----:R-:W-:Y:S01]  /*2040*/  IADD3 R102, P1, R102, R12, RZ ;  /* 0x0000000c66667210 */ /* 0x002fe20007f3e0ff */
[----:B------:R-:W-:-:S03]  /*2050*/  IMAD.SHL.U32 R104, R100, 0x8, RZ ;  /* 0x0000000864687824 */ /* 0x000fc600078e00ff */
[----:B------:R-:W-:Y:S01]  /*2060*/  IADD3.X R103, R13, R103, R109, P1, !PT ;  /* 0x000000670d677210 */ /* 0x000fe20000ffe46d */
[----:B------:R-:W-:Y:S08]  /*2070*/  @P3 BRA `(.L_x_31) ;  /* 0x0000000000043947 */ /* 0x000ff00003800000 */
[----:B------:R0:W5:Y:S02]  /*2080*/  LDG.E.U8 R96, desc[UR38][R102.64] ;  /* 0x0000002666607981 */ /* 0x000164000c1e1100 */
.L_x_31:
[----:B------:R-:W-:Y:S05]  /*2090*/  BSYNC B1 ;  /* 0x0000000000017941 */ /* 0x000fea0003800000 */
.L_x_30:
[----:B-----5:R-:W-:Y:S01]  /*20a0*/  LOP3.LUT R19, R96, 0xffff, RZ, 0xc0, !PT ;  /* 0x0000ffff60137812 */ /* 0x020fe200078ec0ff */
[----:B------:R-:W-:Y:S01]  /*20b0*/  IMAD.WIDE.U32 R106, R10, R100, R104 ;  /* 0x000000640a6a7225 */ /* 0x000fe200078e0068 */
[----:B------:R-:W-:Y:S01]  /*20c0*/  ISETP.LT.OR P4, PT, R3, 0x2, !P0 ;  /* 0x000000020300780c */ /* 0x000fe20004781670 */
[----:B------:R-:W-:Y:S01]  /*20d0*/  BSSY B1, `(.L_x_32) ;  /* 0x000000e000017945 */ /* 0x000fe20003800000 */
[----:B------:R-:W-:Y:S01]  /*20e0*/  PRMT R108, R19, 0x8880, RZ ;  /* 0x00008880136c7816 */ /* 0x000fe200000000ff */
[----:B------:R-:W-:Y:S01]  /*20f0*/  IMAD.IADD R107, R109, 0x1, R107 ;  /* 0x000000016d6b7824 */ /* 0x000fe200078e026b */
[----:B------:R-:W-:Y:S02]  /*2100*/  IADD3 R106, P2, P5, R20, R12, R106 ;  /* 0x0000000c146a7210 */ /* 0x000fe40007d5e06a */
[----:B------:R-:W-:Y:S01]  /*2110*/  ISETP.GE.AND P1, PT, R97, 0x9, PT ;  /* 0x000000096100780c */ /* 0x000fe20003f26270 */
[----:B------:R-:W-:Y:S01]  /*2120*/  IMAD R19, R108, R89, RZ ;  /* 0x000000596c137224 */ /* 0x000fe200078e02ff */
[----:B------:R-:W-:-:S02]  /*2130*/  IADD3.X R107, R99, R13, R107, P2, P5 ;  /* 0x0000000d636b7210 */ /* 0x000fc400017ea46b */
[----:B------:R-:W-:Y:S01]  /*2140*/  ISETP.LT.OR P2, PT, R3, 0x1, !P1 ;  /* 0x000000010300780c */ /* 0x000fe20004f41670 */
[----:B------:R-:W-:-:S05]  /*2150*/  @!P3 IMAD R109, R56, R88, R19 ;  /* 0x00000058386db224 */ /* 0x000fca00078e0213 */
[----:B------:R1:W-:Y:S01]  /*2160*/  @!P3 STG.E.U8 desc[UR38][R14.64], R109 ;  /* 0x0000006d0e00b986 */ /* 0x0003e2000c101126 */
[----:B------:R-:W-:Y:S06]  /*2170*/  @P4 BRA `(.L_x_33) ;  /* 0x00000000000c4947 */ /* 0x000fec0003800000 */
[----:B------:R-:W2:Y:S02]  /*2180*/  LDG.E.U8 R96, desc[UR38][R102.64+0x1] ;  /* 0x0000012666607981 */ /* 0x000ea4000c1e1100 */
[----:B--2---:R-:W-:-:S05]  /*2190*/  PRMT R56, R96, 0x8880, RZ ;  /* 0x0000888060387816 */ /* 0x004fca00000000ff */
[----:B------:R-:W-:-:S07]  /*21a0*/  IMAD R19, R56, R89, RZ ;  /* 0x0000005938137224 */ /* 0x000fce00078e02ff */
.L_x_33:
[----:B------:R-:W-:Y:S05]  /*21b0*/  BSYNC B1 ;  /* 0x0000000000017941 */ /* 0x000fea0003800000 */
.L_x_32:
[----:B------:R-:W-:Y:S01]  /*21c0*/  @!P4 IMAD R57, R57, R88, R19 ;  /* 0x000000583939c224 */ /* 0x000fe200078e0213 */
[----:B------:R-:W-:Y:S04]  /*21d0*/  BSSY B1, `(.L_x_34) ;  /* 0x0000006000017945 */ /* 0x000fe80003800000 */
[----:B------:R2:W-:Y:S01]  /*21e0*/  @!P4 STG.E.U8 desc[UR38][R14.64+0x1], R57 ;  /* 0x000001390e00c986 */ /* 0x0005e2000c101126 */
[----:B------:R-:W-:Y:S05]  /*21f0*/  @P2 BRA `(.L_x_35) ;  /* 0x00000000000c2947 */ /* 0x000fea0003800000 */
[----:B------:R-:W3:Y:S02]  /*2200*/  LDG.E.U8 R96, desc[UR38][R106.64] ;  /* 0x000000266a607981 */ /* 0x000ee4000c1e1100 */
[----:B---3--:R-:W-:-:S05]  /*2210*/  PRMT R56, R96, 0x8880, RZ ;  /* 0x0000888060387816 */ /* 0x008fca00000000ff */
[----:B------:R-:W-:-:S07]  /*2220*/  IMAD R19, R56, R89, RZ ;  /* 0x0000005938137224 */ /* 0x000fce00078e02ff */
.L_x_35:
[----:B------:R-:W-:Y:S05]  /*2230*/  BSYNC B1 ;  /* 0x0000000000017941 */ /* 0x000fea0003800000 */
.L_x_34:
[C---:B------:R-:W-:Y:S01]  /*2240*/  ISETP.LT.OR P4, PT, R3.reuse, 0x2, !P1 ;  /* 0x000000020300780c */ /* 0x040fe20004f81670 */
[----:B--2---:R-:W-:Y:S01]  /*2250*/  @!P2 IMAD R57, R58, R88, R19 ;  /* 0x000000583a39a224 */ /* 0x004fe200078e0213 */
[----:B------:R-:W-:Y:S01]  /*2260*/  BSSY B1, `(.L_x_36) ;  /* 0x0000009000017945 */ /* 0x000fe20003800000 */
[C---:B------:R-:W-:Y:S02]  /*2270*/  ISETP.LT.OR P3, PT, R3.reuse, 0x9, !P0 ;  /* 0x000000090300780c */ /* 0x040fe40004761670 */
[C---:B------:R-:W-:Y:S01]  /*2280*/  ISETP.LT.OR P5, PT, R3.reuse, 0xa, !P0 ;  /* 0x0000000a0300780c */ /* 0x040fe200047a1670 */
[----:B------:R2:W-:Y:S01]  /*2290*/  @!P2 STG.E.U8 desc[UR38][R4.64], R57 ;  /* 0x000000390400a986 */ /* 0x0005e2000c101126 */
[----:B------:R-:W-:-:S06]  /*22a0*/  ISETP.LT.OR P2, PT, R3, 0x9, !P1 ;  /* 0x000000090300780c */ /* 0x000fcc0004f41670 */
[----:B------:R-:W-:Y:S07]  /*22b0*/  @P4 BRA `(.L_x_37) ;  /* 0x00000000000c4947 */ /* 0x000fee0003800000 */
[----:B------:R-:W3:Y:S02]  /*22c0*/  LDG.E.U8 R96, desc[UR38][R106.64+0x1] ;  /* 0x000001266a607981 */ /* 0x000ee4000c1e1100 */
[----:B---3--:R-:W-:-:S05]  /*22d0*/  PRMT R56, R96, 0x8880, RZ ;  /* 0x0000888060387816 */ /* 0x008fca00000000ff */
[----:B------:R-:W-:-:S07]  /*22e0*/  IMAD R19, R56, R89, RZ ;  /* 0x0000005938137224 */ /* 0x000fce00078e02ff */
.L_x_37:
[----:B------:R-:W-:Y:S05]  /*22f0*/  BSYNC B1 ;  /* 0x0000000000017941 */ /* 0x000fea0003800000 */
.L_x_36:
[----:B------:R-:W-:Y:S01]  /*2300*/  @!P4 IMAD R59, R59, R88, R19 ;  /* 0x000000583b3bc224 */ /* 0x000fe200078e0213 */
[----:B------:R-:W-:Y:S04]  /*2310*/  BSSY B1, `(.L_x_38) ;  /* 0x0000006000017945 */ /* 0x000fe80003800000 */
[----:B------:R3:W-:Y:S01]  /*2320*/  @!P4 STG.E.U8 desc[UR38][R4.64+0x1], R59 ;  /* 0x0000013b0400c986 */ /* 0x0007e2000c101126 */
[----:B------:R-:W-:Y:S05]  /*2330*/  @P3 BRA `(.L_x_39) ;  /* 0x00000000000c3947 */ /* 0x000fea0003800000 */
[----:B------:R-:W4:Y:S02]  /*2340*/  LDG.E.U8 R96, desc[UR38][R102.64+0x8] ;  /* 0x0000082666607981 */ /* 0x000f24000c1e1100 */
[----:B----4-:R-:W-:-:S05]  /*2350*/  PRMT R56, R96, 0x8880, RZ ;  /* 0x0000888060387816 */ /* 0x010fca00000000ff */
[----:B------:R-:W-:-:S07]  /*2360*/  IMAD R19, R56, R89, RZ ;  /* 0x0000005938137224 */ /* 0x000fce00078e02ff */
.L_x_39:
[----:B------:R-:W-:Y:S05]  /*2370*/  BSYNC B1 ;  /* 0x0000000000017941 */ /* 0x000fea0003800000 */
.L_x_38:
[----:B--2---:R-:W-:Y:S01]  /*2380*/  @!P3 IMAD R57, R60, R88, R19 ;  /* 0x000000583c39b224 */ /* 0x004fe200078e0213 */
[----:B------:R-:W-:Y:S04]  /*2390*/  BSSY B1, `(.L_x_40) ;  /* 0x0000006000017945 */ /* 0x000fe80003800000 */
[----:B------:R2:W-:Y:S01]  /*23a0*/  @!P3 STG.E.U8 desc[UR38][R14.64+0x8], R57 ;  /* 0x000008390e00b986 */ /* 0x0005e2000c101126 */
[----:B------:R-:W-:Y:S05]  /*23b0*/  @P5 BRA `(.L_x_41) ;  /* 0x00000000000c5947 */ /* 0x000fea0003800000 */
[----:B------:R-:W4:Y:S02]  /*23c0*/  LDG.E.U8 R96, desc[UR38][R102.64+0x9] ;  /* 0x0000092666607981 */ /* 0x000f24000c1e1100 */
[----:B----4-:R-:W-:-:S05]  /*23d0*/  PRMT R56, R96, 0x8880, RZ ;  /* 0x0000888060387816 */ /* 0x010fca00000000ff */
[----:B------:R-:W-:-:S07]  /*23e0*/  IMAD R19, R56, R89, RZ ;  /* 0x0000005938137224 */ /* 0x000fce00078e02ff */
.L_x_41:
[----:B------:R-:W-:Y:S05]  /*23f0*/  BSYNC B1 ;  /* 0x0000000000017941 */ /* 0x000fea0003800000 */
.L_x_40:
[----:B------:R-:W-:Y:S01]  /*2400*/  @!P5 IMAD R61, R61, R88, R19 ;  /* 0x000000583d3dd224 */ /* 0x000fe200078e0213 */
[----:B------:R-:W-:Y:S04]  /*2410*/  BSSY B1, `(.L_x_42) ;  /* 0x0000006000017945 */ /* 0x000fe80003800000 */
[----:B------:R4:W-:Y:S01]  /*2420*/  @!P5 STG.E.U8 desc[UR38][R14.64+0x9], R61 ;  /* 0x0000093d0e00d986 */ /* 0x0009e2000c101126 */
[----:B------:R-:W-:Y:S05]  /*2430*/  @P2 BRA `(.L_x_43) ;  /* 0x00000000000c2947 */ /* 0x000fea0003800000 */
[----:B------:R-:W5:Y:S02]  /*2440*/  LDG.E.U8 R96, desc[UR38][R106.64+0x8] ;  /* 0x000008266a607981 */ /* 0x000f64000c1e1100 */
[----:B-----5:R-:W-:-:S05]  /*2450*/  PRMT R56, R96, 0x8880, RZ ;  /* 0x0000888060387816 */ /* 0x020fca00000000ff */
[----:B------:R-:W-:-:S07]  /*2460*/  IMAD R19, R56, R89, RZ ;  /* 0x0000005938137224 */ /* 0x000fce00078e02ff */
.L_x_43:
[----:B------:R-:W-:Y:S05]  /*2470*/  BSYNC B1 ;  /* 0x0000000000017941 */ /* 0x000fea0003800000 */
.L_x_42:
        /* <DEDUP_REMOVED lines=8> */
[----:B------:R-:W5:Y:S02]  /*2500*/  LDG.E.U8 R96, desc[UR38][R106.64+0x9] ;  /* 0x000009266a607981 */ /* 0x000f64000c1e1100 */
[----:B-----5:R-:W-:-:S05]  /*2510*/  PRMT R56, R96, 0x8880, RZ ;  /* 0x0000888060387816 */ /* 0x020fca00000000ff */
[----:B------:R-:W-:-:S07]  /*2520*/  IMAD R19, R56, R89, RZ ;  /* 0x0000005938137224 */ /* 0x000fce00078e02ff */
.L_x_45:
[----:B------:R-:W-:Y:S05]  /*2530*/  BSYNC B1 ;  /* 0x0000000000017941 */ /* 0x000fea0003800000 */
.L_x_44:
[----:B------:R-:W-:Y:S01]  /*2540*/  @!P4 IMAD R63, R63, R88, R19 ;  /* 0x000000583f3fc224 */ /* 0x000fe200078e0213 */
[----:B------:R-:W-:Y:S04]  /*2550*/  BSSY B1, `(.L_x_46) ;  /* 0x0000006000017945 */ /* 0x000fe80003800000 */
[----:B------:R0:W-:Y:S01]  /*2560*/  @!P4 STG.E.U8 desc[UR38][R4.64+0x9], R63 ;  /* 0x0000093f0400c986 */ /* 0x0001e2000c101126 */
[----:B------:R-:W-:Y:S05]  /*2570*/  @P3 BRA `(.L_x_47) ;  /* 0x00000000000c3947 */ /* 0x000fea0003800000 */
[----:B------:R-:W5:Y:S02]  /*2580*/  LDG.E.U8 R96, desc[UR38][R102.64+0x10] ;  /* 0x0000102666607981 */ /* 0x000f64000c1e1100 */
[----:B-----5:R-:W-:-:S05]  /*2590*/  PRMT R56, R96, 0x8880, RZ ;  /* 0x0000888060387816 */ /* 0x020fca00000000ff */
[----:B------:R-:W-:-:S07]  /*25a0*/  IMAD R19, R56, R89, RZ ;  /* 0x0000005938137224 */ /* 0x000fce00078e02ff */
.L_x_47:
[----:B------:R-:W-:Y:S05]  /*25b0*/  BSYNC B1 ;  /* 0x0000000000017941 */ /* 0x000fea0003800000 */
.L_x_46:
[----:B--2---:R-:W-:Y:S01]  /*25c0*/  @!P3 IMAD R57, R64, R88, R19 ;  /* 0x000000584039b224 */ /* 0x004fe200078e0213 */
[----:B------:R-:W-:Y:S04]  /*25d0*/  BSSY B1, `(.L_x_48) ;  /* 0x0000006000017945 */ /* 0x000fe80003800000 */
[----:B------:R2:W-:Y:S01]  /*25e0*/  @!P3 STG.E.U8 desc[UR38][R14.64+0x10], R57 ;  /* 0x000010390e00b986 */ /* 0x0005e2000c101126 */
[----:B------:R-:W-:Y:S05]  /*25f0*/  @P5 BRA `(.L_x_49) ;  /* 0x00000000000c5947 */ /* 0x000fea0003800000 */
[----:B------:R-:W5:Y:S02]  /*2600*/  LDG.E.U8 R96, desc[UR38][R102.64+0x11] ;  /* 0x0000112666607981 */ /* 0x000f64000c1e1100 */
[----:B-----5:R-:W-:-:S05]  /*2610*/  PRMT R56, R96, 0x8880, RZ ;  /* 0x0000888060387816 */ /* 0x020fca00000000ff */
[----:B------:R-:W-:-:S07]  /*2620*/  IMAD R19, R56, R89, RZ ;  /* 0x0000005938137224 */ /* 0x000fce00078e02ff */
.L_x_49:
[----:B------:R-:W-:Y:S05]  /*2630*/  BSYNC B1 ;  /* 0x0000000000017941 */ /* 0x000fea0003800000 */
.L_x_48:
[----:B------:R-:W-:Y:S01]  /*2640*/  @!P5 IMAD R65, R65, R88, R19 ;  /* 0x000000584141d224 */ /* 0x000fe200078e0213 */
[----:B------:R-:W-:Y:S04]  /*2650*/  BSSY B1, `(.L_x_50) ;  /* 0x0000006000017945 */ /* 0x000fe80003800000 */
[----:B------:R0:W-:Y:S01]  /*2660*/  @!P5 STG.E.U8 desc[UR38][R14.64+0x11], R65 ;  /* 0x000011410e00d986 */ /* 0x0001e2000c101126 */
[----:B------:R-:W-:Y:S05]  /*2670*/  @P2 BRA `(.L_x_51) ;  /* 0x00000000000c2947 */ /* 0x000fea0003800000 */
[----:B------:R-:W5:Y:S02]  /*2680*/  LDG.E.U8 R96, desc[UR38][R106.64+0x10] ;  /* 0x000010266a607981 */ /* 0x000f64000c1e1100 */
[----:B-----5:R-:W-:-:S05]  /*2690*/  PRMT R56, R96, 0x8880, RZ ;  /* 0x0000888060387816 */ /* 0x020fca00000000ff */
[----:B------:R-:W-:-:S07]  /*26a0*/  IMAD R19, R56, R89, RZ ;  /* 0x0000005938137224 */ /* 0x000fce00078e02ff */
.L_x_51:
[----:B------:R-:W-:Y:S05]  /*26b0*/  BSYNC B1 ;  /* 0x0000000000017941 */ /* 0x000fea0003800000 */
.L_x_50:
        /* <DEDUP_REMOVED lines=11> */
.L_x_53:
[----:B------:R-:W-:Y:S05]  /*2770*/  BSYNC B1 ;  /* 0x0000000000017941 */ /* 0x000fea0003800000 */
.L_x_52:
[----:B------:R-:W-:Y:S01]  /*2780*/  @!P4 IMAD R67, R67, R88, R19 ;  /* 0x000000584343c224 */ /* 0x000fe200078e0213 */
[----:B------:R-:W-:Y:S04]  /*2790*/  BSSY B1, `(.L_x_54) ;  /* 0x0000006000017945 */ /* 0x000fe80003800000 */
[----:B------:R0:W-:Y:S01]  /*27a0*/  @!P4 STG.E.U8 desc[UR38][R4.64+0x11], R67 ;  /* 0x000011430400c986 */ /* 0x0001e2000c101126 */
[----:B------:R-:W-:Y:S05]  /*27b0*/  @P3 BRA `(.L_x_55) ;  /* 0x00000000000c3947 */ /* 0x000fea0003800000 */
[----:B------:R-:W5:Y:S02]  /*27c0*/  LDG.E.U8 R96, desc[UR38][R102.64+0x18] ;  /* 0x0000182666607981 */ /* 0x000f64000c1e1100 */
[----:B-----5:R-:W-:-:S05]  /*27d0*/  PRMT R56, R96, 0x8880, RZ ;  /* 0x0000888060387816 */ /* 0x020fca00000000ff */
[----:B------:R-:W-:-:S07]  /*27e0*/  IMAD R19, R56, R89, RZ ;  /* 0x0000005938137224 */ /* 0x000fce00078e02ff */
.L_x_55:
[----:B------:R-:W-:Y:S05]  /*27f0*/  BSYNC B1 ;  /* 0x0000000000017941 */ /* 0x000fea0003800000 */
.L_x_54:
[----:B--2---:R-:W-:Y:S01]  /*2800*/  @!P3 IMAD R57, R68, R88, R19 ;  /* 0x000000584439b224 */ /* 0x004fe200078e0213 */
[----:B------:R-:W-:Y:S04]  /*2810*/  BSSY B1, `(.L_x_56) ;  /* 0x0000006000017945 */ /* 0x000fe80003800000 */
[----:B------:R2:W-:Y:S01]  /*2820*/  @!P3 STG.E.U8 desc[UR38][R14.64+0x18], R57 ;  /* 0x000018390e00b986 */ /* 0x0005e2000c101126 */
[----:B------:R-:W-:Y:S05]  /*2830*/  @P5 BRA `(.L_x_57) ;  /* 0x00000000000c5947 */ /* 0x000fea0003800000 */
[----:B------:R-:W5:Y:S02]  /*2840*/  LDG.E.U8 R96, desc[UR38][R102.64+0x19] ;  /* 0x0000192666607981 */ /* 0x000f64000c1e1100 */
[----:B-----5:R-:W-:-:S05]  /*2850*/  PRMT R56, R96, 0x8880, RZ ;  /* 0x0000888060387816 */ /* 0x020fca00000000ff */
[----:B------:R-:W-:-:S07]  /*2860*/  IMAD R19, R56, R89, RZ ;  /* 0x0000005938137224 */ /* 0x000fce00078e02ff */
.L_x_57:
[----:B------:R-:W-:Y:S05]  /*2870*/  BSYNC B1 ;  /* 0x0000000000017941 */ /* 0x000fea0003800000 */
.L_x_56:
[----:B------:R-:W-:Y:S01]  /*2880*/  @!P5 IMAD R69, R69, R88, R19 ;  /* 0x000000584545d224 */ /* 0x000fe200078e0213 */
[----:B------:R-:W-:Y:S04]  /*2890*/  BSSY B1, `(.L_x_58) ;  /* 0x0000006000017945 */ /* 0x000fe80003800000 */
[----:B------:R0:W-:Y:S01]  /*28a0*/  @!P5 STG.E.U8 desc[UR38][R14.64+0x19], R69 ;  /* 0x000019450e00d986 */ /* 0x0001e2000c101126 */
[----:B------:R-:W-:Y:S05]  /*28b0*/  @P2 BRA `(.L_x_59) ;  /* 0x00000000000c2947 */ /* 0x000fea0003800000 */
[----:B------:R-:W5:Y:S02]  /*28c0*/  LDG.E.U8 R96, desc[UR38][R106.64+0x18] ;  /* 0x000018266a607981 */ /* 0x000f64000c1e1100 */
[----:B-----5:R-:W-:-:S05]  /*28d0*/  PRMT R56, R96, 0x8880, RZ ;  /* 0x0000888060387816 */ /* 0x020fca00000000ff */
[----:B------:R-:W-:-:S07]  /*28e0*/  IMAD R19, R56, R89, RZ ;  /* 0x0000005938137224 */ /* 0x000fce00078e02ff */
.L_x_59:
[----:B------:R-:W-:Y:S05]  /*28f0*/  BSYNC B1 ;  /* 0x0000000000017941 */ /* 0x000fea0003800000 */
.L_x_58:
        /* <DEDUP_REMOVED lines=11> */
.L_x_61:
[----:B------:R-:W-:Y:S05]  /*29b0*/  BSYNC B1 ;  /* 0x0000000000017941 */ /* 0x000fea0003800000 */
.L_x_60:
[----:B------:R-:W-:Y:S01]  /*29c0*/  @!P4 IMAD R71, R71, R88, R19 ;  /* 0x000000584747c224 */ /* 0x000fe200078e0213 */
[----:B------:R-:W-:Y:S04]  /*29d0*/  BSSY B1, `(.L_x_62) ;  /* 0x0000006000017945 */ /* 0x000fe80003800000 */
[----:B------:R0:W-:Y:S01]  /*29e0*/  @!P4 STG.E.U8 desc[UR38][R4.64+0x19], R71 ;  /* 0x000019470400c986 */ /* 0x0001e2000c101126 */
[----:B------:R-:W-:Y:S05]  /*29f0*/  @P3 BRA `(.L_x_63) ;  /* 0x00000000000c3947 */ /* 0x000fea0003800000 */
[----:B------:R-:W5:Y:S02]  /*2a00*/  LDG.E.U8 R96, desc[UR38][R102.64+0x20] ;  /* 0x0000202666607981 */ /* 0x000f64000c1e1100 */
[----:B-----5:R-:W-:-:S05]  /*2a10*/  PRMT R56, R96, 0x8880, RZ ;  /* 0x0000888060387816 */ /* 0x020fca00000000ff */
[----:B------:R-:W-:-:S07]  /*2a20*/  IMAD R19, R56, R89, RZ ;  /* 0x0000005938137224 */ /* 0x000fce00078e02ff */
.L_x_63:
[----:B------:R-:W-:Y:S05]  /*2a30*/  BSYNC B1 ;  /* 0x0000000000017941 */ /* 0x000fea0003800000 */
.L_x_62:
[----:B--2---:R-:W-:Y:S01]  /*2a40*/  @!P3 IMAD R57, R72, R88, R19 ;  /* 0x000000584839b224 */ /* 0x004fe200078e0213 */
[----:B------:R-:W-:Y:S04]  /*2a50*/  BSSY B1, `(.L_x_64) ;  /* 0x0000006000017945 */ /* 0x000fe80003800000 */
[----:B------:R2:W-:Y:S01]  /*2a60*/  @!P3 STG.E.U8 desc[UR38][R14.64+0x20], R57 ;  /* 0x000020390e00b986 */ /* 0x0005e2000c101126 */
[----:B------:R-:W-:Y:S05]  /*2a70*/  @P5 BRA `(.L_x_65) ;  /* 0x00000000000c5947 */ /* 0x000fea0003800000 */
[----:B------:R-:W5:Y:S02]  /*2a80*/  LDG.E.U8 R96, desc[UR38][R102.64+0x21] ;  /* 0x0000212666607981 */ /* 0x000f64000c1e1100 */
[----:B-----5:R-:W-:-:S05]  /*2a90*/  PRMT R56, R96, 0x8880, RZ ;  /* 0x0000888060387816 */ /* 0x020fca00000000ff */
[----:B------:R-:W-:-:S07]  /*2aa0*/  IMAD R19, R56, R89, RZ ;  /* 0x0000005938137224 */ /* 0x000fce00078e02ff */
.L_x_65:
[----:B------:R-:W-:Y:S05]  /*2ab0*/  BSYNC B1 ;  /* 0x0000000000017941 */ /* 0x000fea0003800000 */
.L_x_64:
[----:B------:R-:W-:Y:S01]  /*2ac0*/  @!P5 IMAD R73, R73, R88, R19 ;  /* 0x000000584949d224 */ /* 0x000fe200078e0213 */
[----:B------:R-:W-:Y:S04]  /*2ad0*/  BSSY B1, `(.L_x_66) ;  /* 0x0000006000017945 */ /* 0x000fe80003800000 */
[----:B------:R0:W-:Y:S01]  /*2ae0*/  @!P5 STG.E.U8 desc[UR38][R14.64+0x21], R73 ;  /* 0x000021490e00d986 */ /* 0x0001e2000c101126 */
[----:B------:R-:W-:Y:S05]  /*2af0*/  @P2 BRA `(.L_x_67) ;  /* 0x00000000000c2947 */ /* 0x000fea0003800000 */
[----:B------:R-:W5:Y:S02]  /*2b00*/  LDG.E.U8 R96, desc[UR38][R106.64+0x20] ;  /* 0x000020266a607981 */ /* 0x000f64000c1e1100 */
[----:B-----5:R-:W-:-:S05]  /*2b10*/  PRMT R56, R96, 0x8880, RZ ;  /* 0x0000888060387816 */ /* 0x020fca00000000ff */
[----:B------:R-:W-:-:S07]  /*2b20*/  IMAD R19, R56, R89, RZ ;  /* 0x0000005938137224 */ /* 0x000fce00078e02ff */
.L_x_67:
[----:B------:R-:W-:Y:S05]  /*2b30*/  BSYNC B1 ;  /* 0x0000000000017941 */ /* 0x000fea0003800000 */
.L_x_66:
        /* <DEDUP_REMOVED lines=11> */
.L_x_69:
[----:B------:R-:W-:Y:S05]  /*2bf0*/  BSYNC B1 ;  /* 0x0000000000017941 */ /* 0x000fea0003800000 */
.L_x_68:
[----:B------:R-:W-:Y:S01]  /*2c00*/  @!P4 IMAD R75, R75, R88, R19 ;  /* 0x000000584b4bc224 */ /* 0x000fe200078e0213 */
[----:B------:R-:W-:Y:S04]  /*2c10*/  BSSY B1, `(.L_x_70) ;  /* 0x0000006000017945 */ /* 0x000fe80003800000 */
[----:B------:R0:W-:Y:S01]  /*2c20*/  @!P4 STG.E.U8 desc[UR38][R4.64+0x21], R75 ;  /* 0x0000214b0400c986 */ /* 0x0001e2000c101126 */
[----:B------:R-:W-:Y:S05]  /*2c30*/  @P3 BRA `(.L_x_71) ;  /* 0x00000000000c3947 */ /* 0x000fea0003800000 */
[----:B------:R-:W5:Y:S02]  /*2c40*/  LDG.E.U8 R96, desc[UR38][R102.64+0x28] ;  /* 0x0000282666607981 */ /* 0x000f64000c1e1100 */
[----:B-----5:R-:W-:-:S05]  /*2c50*/  PRMT R56, R96, 0x8880, RZ ;  /* 0x0000888060387816 */ /* 0x020fca00000000ff */
[----:B------:R-:W-:-:S07]  /*2c60*/  IMAD R19, R56, R89, RZ ;  /* 0x0000005938137224 */ /* 0x000fce00078e02ff */
.L_x_71:
[----:B------:R-:W-:Y:S05]  /*2c70*/  BSYNC B1 ;  /* 0x0000000000017941 */ /* 0x000fea0003800000 */
.L_x_70:
[----:B--2---:R-:W-:Y:S01]  /*2c80*/  @!P3 IMAD R57, R76, R88, R19 ;  /* 0x000000584c39b224 */ /* 0x004fe200078e0213 */
[----:B------:R-:W-:Y:S04]  /*2c90*/  BSSY B1, `(.L_x_72) ;  /* 0x0000006000017945 */ /* 0x000fe80003800000 */
[----:B------:R2:W-:Y:S01]  /*2ca0*/  @!P3 STG.E.U8 desc[UR38][R14.64+0x28], R57 ;  /* 0x000028390e00b986 */ /* 0x0005e2000c101126 */
[----:B------:R-:W-:Y:S05]  /*2cb0*/  @P5 BRA `(.L_x_73) ;  /* 0x00000000000c5947 */ /* 0x000fea0003800000 */
[----:B------:R-:W5:Y:S02]  /*2cc0*/  LDG.E.U8 R96, desc[UR38][R102.64+0x29] ;  /* 0x0000292666607981 */ /* 0x000f64000c1e1100 */
[----:B-----5:R-:W-:-:S05]  /*2cd0*/  PRMT R56, R96, 0x8880, RZ ;  /* 0x0000888060387816 */ /* 0x020fca00000000ff */
[----:B------:R-:W-:-:S07]  /*2ce0*/  IMAD R19, R56, R89, RZ ;  /* 0x0000005938137224 */ /* 0x000fce00078e02ff */
.L_x_73:
[----:B------:R-:W-:Y:S05]  /*2cf0*/  BSYNC B1 ;  /* 0x0000000000017941 */ /* 0x000fea0003800000 */
.L_x_72:
[----:B------:R-:W-:Y:S01]  /*2d00*/  @!P5 IMAD R77, R77, R88, R19 ;  /* 0x000000584d4dd224 */ /* 0x000fe200078e0213 */
[----:B------:R-:W-:Y:S04]  /*2d10*/  BSSY B1, `(.L_x_74) ;  /* 0x0000006000017945 */ /* 0x000fe80003800000 */
[----:B------:R0:W-:Y:S01]  /*2d20*/  @!P5 STG.E.U8 desc[UR38][R14.64+0x29], R77 ;  /* 0x0000294d0e00d986 */ /* 0x0001e2000c101126 */
[----:B------:R-:W-:Y:S05]  /*2d30*/  @P2 BRA `(.L_x_75) ;  /* 0x00000000000c2947 */ /* 0x000fea0003800000 */
[----:B------:R-:W5:Y:S02]  /*2d40*/  LDG.E.U8 R96, desc[UR38][R106.64+0x28] ;  /* 0x000028266a607981 */ /* 0x000f64000c1e1100 */
[----:B-----5:R-:W-:-:S05]  /*2d50*/  PRMT R56, R96, 0x8880, RZ ;  /* 0x0000888060387816 */ /* 0x020fca00000000ff */
[----:B------:R-:W-:-:S07]  /*2d60*/  IMAD R19, R56, R89, RZ ;  /* 0x0000005938137224 */ /* 0x000fce00078e02ff */
.L_x_75:
[----:B------:R-:W-:Y:S05]  /*2d70*/  BSYNC B1 ;  /* 0x0000000000017941 */ /* 0x000fea0003800000 */
.L_x_74:
        /* <DEDUP_REMOVED lines=11> */
.L_x_77:
[----:B------:R-:W-:Y:S05]  /*2e30*/  BSYNC B1 ;  /* 0x0000000000017941 */ /* 0x000fea0003800000 */
.L_x_76:
[----:B------:R-:W-:Y:S01]  /*2e40*/  @!P4 IMAD R79, R79, R88, R19 ;  /* 0x000000584f4fc224 */ /* 0x000fe200078e0213 */
[----:B------:R-:W-:Y:S04]  /*2e50*/  BSSY B1, `(.L_x_78) ;  /* 0x0000006000017945 */ /* 0x000fe80003800000 */
[----:B------:R0:W-:Y:S01]  /*2e60*/  @!P4 STG.E.U8 desc[UR38][R4.64+0x29], R79 ;  /* 0x0000294f0400c986 */ /* 0x0001e2000c101126 */
[----:B------:R-:W-:Y:S05]  /*2e70*/  @P3 BRA `(.L_x_79) ;  /* 0x00000000000c3947 */ /* 0x000fea0003800000 */
[----:B------:R-:W5:Y:S02]  /*2e80*/  LDG.E.U8 R96, desc[UR38][R102.64+0x30] ;  /* 0x0000302666607981 */ /* 0x000f64000c1e1100 */
[----:B-----5:R-:W-:-:S05]  /*2e90*/  PRMT R56, R96, 0x8880, RZ ;  /* 0x0000888060387816 */ /* 0x020fca00000000ff */
[----:B------:R-:W-:-:S07]  /*2ea0*/  IMAD R19, R56, R89, RZ ;  /* 0x0000005938137224 */ /* 0x000fce00078e02ff */
.L_x_79:
[----:B------:R-:W-:Y:S05]  /*2eb0*/  BSYNC B1 ;  /* 0x0000000000017941 */ /* 0x000fea0003800000 */
.L_x_78:
[----:B--2---:R-:W-:Y:S01]  /*2ec0*/  @!P3 IMAD R57, R80, R88, R19 ;  /* 0x000000585039b224 */ /* 0x004fe200078e0213 */
[----:B------:R-:W-:Y:S04]  /*2ed0*/  BSSY B1, `(.L_x_80) ;  /* 0x0000006000017945 */ /* 0x000fe80003800000 */
[----:B------:R2:W-:Y:S01]  /*2ee0*/  @!P3 STG.E.U8 desc[UR38][R14.64+0x30], R57 ;  /* 0x000030390e00b986 */ /* 0x0005e2000c101126 */
[----:B------:R-:W-:Y:S05]  /*2ef0*/  @P5 BRA `(.L_x_81) ;  /* 0x00000000000c5947 */ /* 0x000fea0003800000 */
[----:B------:R-:W5:Y:S02]  /*2f00*/  LDG.E.U8 R96, desc[UR38][R102.64+0x31] ;  /* 0x0000312666607981 */ /* 0x000f64000c1e1100 */
[----:B-----5:R-:W-:-:S05]  /*2f10*/  PRMT R56, R96, 0x8880, RZ ;  /* 0x0000888060387816 */ /* 0x020fca00000000ff */
[----:B------:R-:W-:-:S07]  /*2f20*/  IMAD R19, R56, R89, RZ ;  /* 0x0000005938137224 */ /* 0x000fce00078e02ff */
.L_x_81:
[----:B------:R-:W-:Y:S05]  /*2f30*/  BSYNC B1 ;  /* 0x0000000000017941 */ /* 0x000fea0003800000 */
.L_x_80:
[----:B------:R-:W-:Y:S01]  /*2f40*/  @!P5 IMAD R81, R81, R88, R19 ;  /* 0x000000585151d224 */ /* 0x000fe200078e0213 */
[----:B------:R-:W-:Y:S04]  /*2f50*/  BSSY B1, `(.L_x_82) ;  /* 0x0000006000017945 */ /* 0x000fe80003800000 */
[----:B------:R0:W-:Y:S01]  /*2f60*/  @!P5 STG.E.U8 desc[UR38][R14.64+0x31], R81 ;  /* 0x000031510e00d986 */ /* 0x0001e2000c101126 */
[----:B------:R-:W-:Y:S05]  /*2f70*/  @P2 BRA `(.L_x_83) ;  /* 0x00000000000c2947 */ /* 0x000fea0003800000 */
[----:B------:R-:W5:Y:S02]  /*2f80*/  LDG.E.U8 R96, desc[UR38][R106.64+0x30] ;  /* 0x000030266a607981 */ /* 0x000f64000c1e1100 */
[----:B-----5:R-:W-:-:S05]  /*2f90*/  PRMT R56, R96, 0x8880, RZ ;  /* 0x0000888060387816 */ /* 0x020fca00000000ff */
[----:B------:R-:W-:-:S07]  /*2fa0*/  IMAD R19, R56, R89, RZ ;  /* 0x0000005938137224 */ /* 0x000fce00078e02ff */
.L_x_83:
[----:B------:R-:W-:Y:S05]  /*2fb0*/  BSYNC B1 ;  /* 0x0000000000017941 */ /* 0x000fea0003800000 */
.L_x_82:
[C---:B------:R-:W-:Y:S01]  /*2fc0*/  ISETP.LT.OR P4, PT, R3.reuse, 0x32, !P1 ;  /* 0x000000320300780c */ /* 0x040fe20004f81670 */
[----:B--2---:R-:W-:Y:S01]  /*2fd0*/  @!P2 IMAD R57, R82, R88, R19 ;  /* 0x000000585239a224 */ /* 0x004fe200078e0213 */
[----:B------:R-:W-:Y:S01]  /*2fe0*/  BSSY B1, `(.L_x_84) ;  /* 0x000000b000017945 */ /* 0x000fe20003800000 */
[C---:B------:R-:W-:Y:S02]  /*2ff0*/  ISETP.LT.OR P3, PT, R3.reuse, 0x39, !P0 ;  /* 0x000000390300780c */ /* 0x040fe40004761670 */
[----:B---3--:R-:W-:Y:S01]  /*3000*/  IADD3 R59, P5, R10, 0x80, RZ ;  /* 0x000000800a3b7810 */ /* 0x008fe20007fbe0ff */
[----:B------:R2:W-:Y:S01]  /*3010*/  @!P2 STG.E.U8 desc[UR38][R4.64+0x30], R57 ;  /* 0x000030390400a986 */ /* 0x0005e2000c101126 */
[C---:B------:R-:W-:Y:S02]  /*3020*/  ISETP.LT.OR P2, PT, R3.reuse, 0x39, !P1 ;  /* 0x000000390300780c */ /* 0x040fe40004f41670 */
[C---:B------:R-:W-:Y:S02]  /*3030*/  ISETP.LT.OR P0, PT, R3.reuse, 0x3a, !P0 ;  /* 0x0000003a0300780c */ /* 0x040fe40004701670 */
[----:B------:R-:W-:-:S02]  /*3040*/  ISETP.LT.OR P1, PT, R3, 0x3a, !P1 ;  /* 0x0000003a0300780c */ /* 0x000fc40004f21670 */
[----:B------:R-:W-:Y:S11]  /*3050*/  @P4 BRA `(.L_x_85) ;  /* 0x00000000000c4947 */ /* 0x000ff60003800000 */
[----:B------:R-:W3:Y:S02]  /*3060*/  LDG.E.U8 R96, desc[UR38][R106.64+0x31] ;  /* 0x000031266a607981 */ /* 0x000ee4000c1e1100 */
[----:B---3--:R-:W-:-:S05]  /*3070*/  PRMT R56, R96, 0x8880, RZ ;  /* 0x0000888060387816 */ /* 0x008fca00000000ff */
[----:B------:R-:W-:-:S07]  /*3080*/  IMAD R19, R56, R89, RZ ;  /* 0x0000005938137224 */ /* 0x000fce00078e02ff */
.L_x_85:
[----:B------:R-:W-:Y:S05]  /*3090*/  BSYNC B1 ;  /* 0x0000000000017941 */ /* 0x000fea0003800000 */
.L_x_84:
[----:B------:R-:W-:Y:S01]  /*30a0*/  @!P4 IMAD R83, R83, R88, R19 ;  /* 0x000000585353c224 */ /* 0x000fe200078e0213 */
[----:B------:R-:W-:Y:S04]  /*30b0*/  BSSY B1, `(.L_x_86) ;  /* 0x0000006000017945 */ /* 0x000fe80003800000 */
[----:B------:R3:W-:Y:S01]  /*30c0*/  @!P4 STG.E.U8 desc[UR38][R4.64+0x31], R83 ;  /* 0x000031530400c986 */ /* 0x0007e2000c101126 */
[----:B------:R-:W-:Y:S05]  /*30d0*/  @P3 BRA `(.L_x_87) ;  /* 0x00000000000c3947 */ /* 0x000fea0003800000 */
[----:B------:R-:W5:Y:S02]  /*30e0*/  LDG.E.U8 R96, desc[UR38][R102.64+0x38] ;  /* 0x0000382666607981 */ /* 0x000f64000c1e1100 */
[----:B-----5:R-:W-:-:S05]  /*30f0*/  PRMT R56, R96, 0x8880, RZ ;  /* 0x0000888060387816 */ /* 0x020fca00000000ff */
[----:B------:R-:W-:-:S07]  /*3100*/  IMAD R19, R56, R89, RZ ;  /* 0x0000005938137224 */ /* 0x000fce00078e02ff */
.L_x_87:
[----:B------:R-:W-:Y:S05]  /*3110*/  BSYNC B1 ;  /* 0x0000000000017941 */ /* 0x000fea0003800000 */
.L_x_86:
[----:B--2---:R-:W-:Y:S01]  /*3120*/  @!P3 IMAD R57, R84, R88, R19 ;  /* 0x000000585439b224 */ /* 0x004fe200078e0213 */
[----:B------:R-:W-:Y:S01]  /*3130*/  BSSY B1, `(.L_x_88) ;  /* 0x0000007000017945 */ /* 0x000fe20003800000 */
[----:B------:R-:W-:-:S03]  /*3140*/  IMAD.X R11, RZ, RZ, R11, P5 ;  /* 0x000000ffff0b7224 */ /* 0x000fc600028e060b */
[----:B------:R2:W-:Y:S01]  /*3150*/  @!P3 STG.E.U8 desc[UR38][R14.64+0x38], R57 ;  /* 0x000038390e00b986 */ /* 0x0005e2000c101126 */
[----:B------:R-:W-:Y:S05]  /*3160*/  @P0 BRA `(.L_x_89) ;  /* 0x00000000000c0947 */ /* 0x000fea0003800000 */
[----:B------:R-:W5:Y:S02]  /*3170*/  LDG.E.U8 R96, desc[UR38][R102.64+0x39] ;  /* 0x0000392666607981 */ /* 0x000f64000c1e1100 */
[----:B-----5:R-:W-:-:S05]  /*3180*/  PRMT R10, R96, 0x8880, RZ ;  /* 0x00008880600a7816 */ /* 0x020fca00000000ff */
[----:B------:R-:W-:-:S07]  /*3190*/  IMAD R19, R10, R89, RZ ;  /* 0x000000590a137224 */ /* 0x000fce00078e02ff */
.L_x_89:
[----:B------:R-:W-:Y:S05]  /*31a0*/  BSYNC B1 ;  /* 0x0000000000017941 */ /* 0x000fea0003800000 */
.L_x_88:
[----:B------:R-:W-:Y:S01]  /*31b0*/  @!P0 IMAD R85, R85, R88, R19 ;  /* 0x0000005855558224 */ /* 0x000fe200078e0213 */
[----:B------:R-:W-:Y:S01]  /*31c0*/  BSSY B1, `(.L_x_90) ;  /* 0x0000007000017945 */ /* 0x000fe20003800000 */
[----:B------:R-:W-:-:S03]  /*31d0*/  IMAD R56, R11, R100, RZ ;  /* 0x000000640b387224 */ /* 0x000fc600078e02ff */
[----:B------:R0:W-:Y:S01]  /*31e0*/  @!P0 STG.E.U8 desc[UR38][R14.64+0x39], R85 ;  /* 0x000039550e008986 */ /* 0x0001e2000c101126 */
[----:B------:R-:W-:Y:S05]  /*31f0*/  @P2 BRA `(.L_x_91) ;  /* 0x00000000000c2947 */ /* 0x000fea0003800000 */
[----:B------:R-:W5:Y:S02]  /*3200*/  LDG.E.U8 R96, desc[UR38][R106.64+0x38] ;  /* 0x000038266a607981 */ /* 0x000f64000c1e1100 */
[----:B-----5:R-:W-:-:S05]  /*3210*/  PRMT R10, R96, 0x8880, RZ ;  /* 0x00008880600a7816 */ /* 0x020fca00000000ff */
[----:B------:R-:W-:-:S07]  /*3220*/  IMAD R19, R10, R89, RZ ;  /* 0x000000590a137224 */ /* 0x000fce00078e02ff */
.L_x_91:
[----:B------:R-:W-:Y:S05]  /*3230*/  BSYNC B1 ;  /* 0x0000000000017941 */ /* 0x000fea0003800000 */
.L_x_90:
[----:B------:R-:W-:Y:S01]  /*3240*/  @!P2 IMAD R11, R86, R88, R19 ;  /* 0x00000058560ba224 */ /* 0x000fe200078e0213 */
[----:B------:R-:W-:Y:S01]  /*3250*/  BSSY B1, `(.L_x_92) ;  /* 0x0000009000017945 */ /* 0x000fe20003800000 */
[C---:B012-4-:R-:W-:Y:S02]  /*3260*/  IMAD R15, R59.reuse, R101, R56 ;  /* 0x000000653b0f7224 */ /* 0x057fe400078e0238 */
[CC--:B------:R-:W-:Y:S01]  /*3270*/  IMAD.WIDE.U32 R104, R59.reuse, R100.reuse, R104 ;  /* 0x000000643b687225 */ /* 0x0c0fe200078e0068 */
[----:B------:R0:W-:Y:S03]  /*3280*/  @!P2 STG.E.U8 desc[UR38][R4.64+0x38], R11 ;  /* 0x0000380b0400a986 */ /* 0x0001e6000c101126 */
[----:B------:R-:W-:Y:S01]  /*3290*/  IMAD.WIDE.U32 R100, R59, R100, R98 ;  /* 0x000000643b647225 */ /* 0x000fe200078e0062 */
[----:B------:R-:W-:Y:S06]  /*32a0*/  @P1 BRA `(.L_x_93) ;  /* 0x00000000000c1947 */ /* 0x000fec0003800000 */
[----:B------:R-:W2:Y:S02]  /*32b0*/  LDG.E.U8 R96, desc[UR38][R106.64+0x39] ;  /* 0x000039266a607981 */ /* 0x000ea4000c1e1100 */
[----:B--2---:R-:W-:-:S05]  /*32c0*/  PRMT R10, R96, 0x8880, RZ ;  /* 0x00008880600a7816 */ /* 0x004fca00000000ff */
[----:B------:R-:W-:-:S07]  /*32d0*/  IMAD R19, R10, R89, RZ ;  /* 0x000000590a137224 */ /* 0x000fce00078e02ff */
.L_x_93:
[----:B------:R-:W-:Y:S05]  /*32e0*/  BSYNC B1 ;  /* 0x0000000000017941 */ /* 0x000fea0003800000 */
.L_x_92:
[----:B------:R-:W-:Y:S01]  /*32f0*/  @!P1 IMAD R87, R87, R88, R19 ;  /* 0x0000005857579224 */ /* 0x000fe200078e0213 */
[----:B------:R-:W-:Y:S01]  /*3300*/  ISETP.GE.AND P2, PT, R97, 0x81, PT ;  /* 0x000000816100780c */ /* 0x000fe20003f46270 */
[----:B------:R-:W-:Y:S01]  /*3310*/  BSSY B1, `(.L_x_94) ;  /* 0x000000c000017945 */ /* 0x000fe20003800000 */
[----:B------:R-:W-:Y:S02]  /*3320*/  IADD3 R10, P5, R100, R12, RZ ;  /* 0x0000000c640a7210 */ /* 0x000fe40007fbe0ff */
[----:B------:R1:W-:Y:S01]  /*3330*/  @!P1 STG.E.U8 desc[UR38][R4.64+0x39], R87 ;  /* 0x0000395704009986 */ /* 0x0003e2000c101126 */
[----:B------:R-:W-:Y:S02]  /*3340*/  ISETP.LT.OR P1, PT, R3, 0x1, !P2 ;  /* 0x000000010300780c */ /* 0x000fe40005721670 */
[----:B0-----:R-:W-:Y:S02]  /*3350*/  IADD3.X R11, R13, R101, R15, P5, !PT ;  /* 0x000000650d0b7210 */ /* 0x001fe40002ffe40f */
[----:B------:R-:W-:-:S02]  /*3360*/  ISETP.GE.AND P0, PT, R97, 0x89, PT ;  /* 0x000000896100780c */ /* 0x000fc40003f06270 */
[----:B------:R-:W-:Y:S02]  /*3370*/  IADD3 R12, P4, P3, R20, R12, R104 ;  /* 0x0000000c140c7210 */ /* 0x000fe40007b9e068 */
[----:B------:R-:W-:-:S05]  /*3380*/  ISETP.LT.OR P5, PT, R3, 0x2, !P2 ;  /* 0x000000020300780c */ /* 0x000fca00057a1670 */
[----:B-1----:R-:W-:Y:S08]  /*3390*/  @P1 BRA `(.L_x_95) ;  /* 0x00000000000c1947 */ /* 0x002ff00003800000 */
[----:B------:R-:W3:Y:S02]  /*33a0*/  LDG.E.U8 R96, desc[UR38][R10.64] ;  /* 0x000000260a607981 */ /* 0x000ee4000c1e1100 */
[----:B---3--:R-:W-:-:S05]  /*33b0*/  PRMT R4, R96, 0x8880, RZ ;  /* 0x0000888060047816 */ /* 0x008fca00000000ff */
[----:B------:R-:W-:-:S07]  /*33c0*/  IMAD R19, R4, R89, RZ ;  /* 0x0000005904137224 */ /* 0x000fce00078e02ff */
.L_x_95:
[----:B------:R-:W-:Y:S05]  /*33d0*/  BSYNC B1 ;  /* 0x0000000000017941 */ /* 0x000fea0003800000 */
.L_x_94:
[----:B---3--:R-:W-:Y:S01]  /*33e0*/  @!P1 IMAD R5, R24, R88, R19 ;  /* 0x0000005818059224 */ /* 0x008fe200078e0213 */
[----:B------:R-:W-:Y:S01]  /*33f0*/  BSSY B1, `(.L_x_96) ;  /* 0x0000007000017945 */ /* 0x000fe20003800000 */
[----:B------:R-:W-:-:S03]  /*3400*/  IMAD.IADD R104, R15, 0x1, R105 ;  /* 0x000000010f687824 */ /* 0x000fc600078e0269 */
[----:B------:R0:W-:Y:S01]  /*3410*/  @!P1 STG.E.U8 desc[UR38][R6.64], R5 ;  /* 0x0000000506009986 */ /* 0x0001e2000c101126 */
[----:B------:R-:W-:Y:S05]  /*3420*/  @P5 BRA `(.L_x_97) ;  /* 0x00000000000c5947 */ /* 0x000fea0003800000 */
[----:B------:R-:W2:Y:S02]  /*3430*/  LDG.E.U8 R96, desc[UR38][R10.64+0x1] ;  /* 0x000001260a607981 */ /* 0x000ea4000c1e1100 */
[----:B--2---:R-:W-:-:S05]  /*3440*/  PRMT R4, R96, 0x8880, RZ ;  /* 0x0000888060047816 */ /* 0x004fca00000000ff */
[----:B------:R-:W-:-:S07]  /*3450*/  IMAD R19, R4, R89, RZ ;  /* 0x0000005904137224 */ /* 0x000fce00078e02ff */
.L_x_97:
[----:B------:R-:W-:Y:S05]  /*3460*/  BSYNC B1 ;  /* 0x0000000000017941 */ /* 0x000fea0003800000 */
.L_x_96:
[----:B------:R-:W-:Y:S01]  /*3470*/  ISETP.LT.OR P1, PT, R3, 0x1, !P0 ;  /* 0x000000010300780c */ /* 0x000fe20004721670 */
[----:B------:R-:W-:Y:S01]  /*3480*/  @!P5 IMAD R25, R25, R88, R19 ;  /* 0x000000581919d224 */ /* 0x000fe200078e0213 */
[----:B------:R-:W-:Y:S01]  /*3490*/  BSSY B1, `(.L_x_98) ;  /* 0x000000a000017945 */ /* 0x000fe20003800000 */
[----:B------:R-:W-:Y:S02]  /*34a0*/  IADD3.X R13, R99, R13, R104, P4, P3 ;  /* 0x0000000d630d7210 */ /* 0x000fe400027e6468 */
[C---:B------:R-:W-:Y:S01]  /*34b0*/  ISETP.LT.OR P4, PT, R3.reuse, 0x2, !P0 ;  /* 0x000000020300780c */ /* 0x040fe20004781670 */
[----:B------:R1:W-:Y:S01]  /*34c0*/  @!P5 STG.E.U8 desc[UR38][R6.64+0x1], R25 ;  /* 0x000001190600d986 */ /* 0x0003e2000c101126 */
[C---:B------:R-:W-:Y:S02]  /*34d0*/  ISETP.LT.OR P5, PT, R3.reuse, 0x9, !P2 ;  /* 0x000000090300780c */ /* 0x040fe400057a1670 */
[----:B------:R-:W-:-:S04]  /*34e0*/  ISETP.LT.OR P3, PT, R3, 0xa, !P2 ;  /* 0x0000000a0300780c */ /* 0x000fc80005761670 */
[----:B------:R-:W-:Y:S09]  /*34f0*/  @P1 BRA `(.L_x_99) ;  /* 0x00000000000c1947 */ /* 0x000ff20003800000 */
[----:B------:R-:W2:Y:S02]  /*3500*/  LDG.E.U8 R96, desc[UR38][R12.64] ;  /* 0x000000260c607981 */ /* 0x000ea4000c1e1100 */
[----:B--2---:R-:W-:-:S05]  /*3510*/  PRMT R4, R96, 0x8880, RZ ;  /* 0x0000888060047816 */ /* 0x004fca00000000ff */
[----:B------:R-:W-:-:S07]  /*3520*/  IMAD R19, R4, R89, RZ ;  /* 0x0000005904137224 */ /* 0x000fce00078e02ff */
.L_x_99:
[----:B------:R-:W-:Y:S05]  /*3530*/  BSYNC B1 ;  /* 0x0000000000017941 */ /* 0x000fea0003800000 */
.L_x_98:
[----:B0-----:R-:W-:Y:S01]  /*3540*/  @!P1 IMAD R5, R26, R88, R19 ;  /* 0x000000581a059224 */ /* 0x001fe200078e0213 */
[----:B------:R-:W-:Y:S04]  /*3550*/  BSSY B1, `(.L_x_100) ;  /* 0x0000006000017945 */ /* 0x000fe80003800000 */
[----:B------:R0:W-:Y:S01]  /*3560*/  @!P1 STG.E.U8 desc[UR38][R8.64], R5 ;  /* 0x0000000508009986 */ /* 0x0001e2000c101126 */
[----:B------:R-:W-:Y:S05]  /*3570*/  @P4 BRA `(.L_x_101) ;  /* 0x00000000000c4947 */ /* 0x000fea0003800000 */
[----:B------:R-:W2:Y:S02]  /*3580*/  LDG.E.U8 R96, desc[UR38][R12.64+0x1] ;  /* 0x000001260c607981 */ /* 0x000ea4000c1e1100 */
[----:B--2---:R-:W-:-:S05]  /*3590*/  PRMT R4, R96, 0x8880, RZ ;  /* 0x0000888060047816 */ /* 0x004fca00000000ff */
[----:B------:R-:W-:-:S07]  /*35a0*/  IMAD R19, R4, R89, RZ ;  /* 0x0000005904137224 */ /* 0x000fce00078e02ff */
.L_x_101:
[----:B------:R-:W-:Y:S05]  /*35b0*/  BSYNC B1 ;  /* 0x0000000000017941 */ /* 0x000fea0003800000 */
.L_x_100:
[----:B------:R-:W-:Y:S01]  /*35c0*/  @!P4 IMAD R27, R27, R88, R19 ;  /* 0x000000581b1bc224 */ /* 0x000fe200078e0213 */
[----:B------:R-:W-:Y:S04]  /*35d0*/  BSSY B1, `(.L_x_102) ;  /* 0x0000006000017945 */ /* 0x000fe80003800000 */
[----:B------:R2:W-:Y:S01]  /*35e0*/  @!P4 STG.E.U8 desc[UR38][R8.64+0x1], R27 ;  /* 0x0000011b0800c986 */ /* 0x0005e2000c101126 */
[----:B------:R-:W-:Y:S05]  /*35f0*/  @P5 BRA `(.L_x_103) ;  /* 0x00000000000c5947 */ /* 0x000fea0003800000 */
[----:B------:R-:W3:Y:S02]  /*3600*/  LDG.E.U8 R96, desc[UR38][R10.64+0x8] ;  /* 0x000008260a607981 */ /* 0x000ee4000c1e1100 */
[----:B---3--:R-:W-:-:S05]  /*3610*/  PRMT R4, R96, 0x8880, RZ ;  /* 0x0000888060047816 */ /* 0x008fca00000000ff */
[----:B------:R-:W-:-:S07]  /*3620*/  IMAD R19, R4, R89, RZ ;  /* 0x0000005904137224 */ /* 0x000fce00078e02ff */
.L_x_103:
[----:B------:R-:W-:Y:S05]  /*3630*/  BSYNC B1 ;  /* 0x0000000000017941 */ /* 0x000fea0003800000 */
.L_x_102:
[----:B0-----:R-:W-:Y:S01]  /*3640*/  @!P5 IMAD R5, R28, R88, R19 ;  /* 0x000000581c05d224 */ /* 0x001fe200078e0213 */
[----:B------:R-:W-:Y:S04]  /*3650*/  BSSY B1, `(.L_x_104) ;  /* 0x0000006000017945 */ /* 0x000fe80003800000 */
[----:B------:R0:W-:Y:S01]  /*3660*/  @!P5 STG.E.U8 desc[UR38][R6.64+0x8], R5 ;  /* 0x000008050600d986 */ /* 0x0001e2000c101126 */
[----:B------:R-:W-:Y:S05]  /*3670*/  @P3 BRA `(.L_x_105) ;  /* 0x00000000000c3947 */ /* 0x000fea0003800000 */
[----:B------:R-:W3:Y:S02]  /*3680*/  LDG.E.U8 R96, desc[UR38][R10.64+0x9] ;  /* 0x000009260a607981 */ /* 0x000ee4000c1e1100 */
[----:B---3--:R-:W-:-:S05]  /*3690*/  PRMT R4, R96, 0x8880, RZ ;  /* 0x0000888060047816 */ /* 0x008fca00000000ff */
[----:B------:R-:W-:-:S07]  /*36a0*/  IMAD R19, R4, R89, RZ ;  /* 0x0000005904137224 */ /* 0x000fce00078e02ff */
.L_x_105:
[----:B------:R-:W-:Y:S05]  /*36b0*/  BSYNC B1 ;  /* 0x0000000000017941 */ /* 0x000fea0003800000 */
.L_x_104:
[----:B------:R-:W-:Y:S01]  /*36c0*/  ISETP.LT.OR P5, PT, R3, 0x9, !P0 ;  /* 0x000000090300780c */ /* 0x000fe200047a1670 */
[----:B------:R-:W-:Y:S01]  /*36d0*/  @!P3 IMAD R29, R29, R88, R19 ;  /* 0x000000581d1db224 */ /* 0x000fe200078e0213 */
[----:B------:R-:W-:Y:S01]  /*36e0*/  BSSY B1, `(.L_x_106) ;  /* 0x0000009000017945 */ /* 0x000fe20003800000 */
[C---:B------:R-:W-:Y:S02]  /*36f0*/  ISETP.LT.OR P4, PT, R3.reuse, 0xa, !P0 ;  /* 0x0000000a0300780c */ /* 0x040fe40004781670 */
[C---:B------:R-:W-:Y:S01]  /*3700*/  ISETP.LT.OR P1, PT, R3.reuse, 0x12, !P2 ;  /* 0x000000120300780c */ /* 0x040fe20005721670 */
[----:B------:R3:W-:Y:S01]  /*3710*/  @!P3 STG.E.U8 desc[UR38][R6.64+0x9], R29 ;  /* 0x0000091d0600b986 */ /* 0x0007e2000c101126 */
[----:B------:R-:W-:-:S06]  /*3720*/  ISETP.LT.OR P3, PT, R3, 0x11, !P2 ;  /* 0x000000110300780c */ /* 0x000fcc0005761670 */
[----:B------:R-:W-:Y:S07]  /*3730*/  @P5 BRA `(.L_x_107) ;  /* 0x00000000000c5947 */ /* 0x000fee0003800000 */
[----:B------:R-:W4:Y:S02]  /*3740*/  LDG.E.U8 R96, desc[UR38][R12.64+0x8] ;  /* 0x000008260c607981 */ /* 0x000f24000c1e1100 */
[----:B----4-:R-:W-:-:S05]  /*3750*/  PRMT R4, R96, 0x8880, RZ ;  /* 0x0000888060047816 */ /* 0x010fca00000000ff */
[----:B------:R-:W-:-:S07]  /*3760*/  IMAD R19, R4, R89, RZ ;  /* 0x0000005904137224 */ /* 0x000fce00078e02ff */
.L_x_107:
[----:B------:R-:W-:Y:S05]  /*3770*/  BSYNC B1 ;  /* 0x0000000000017941 */ /* 0x000fea0003800000 */
.L_x_106:
[----:B0-----:R-:W-:Y:S01]  /*3780*/  @!P5 IMAD R5, R30, R88, R19 ;  /* 0x000000581e05d224 */ /* 0x001fe200078e0213 */
[----:B------:R-:W-:Y:S04]  /*3790*/  BSSY B1, `(.L_x_108) ;  /* 0x0000006000017945 */ /* 0x000fe80003800000 */
[----:B------:R0:W-:Y:S01]  /*37a0*/  @!P5 STG.E.U8 desc[UR38][R8.64+0x8], R5 ;  /* 0x000008050800d986 */ /* 0x0001e2000c101126 */
[----:B------:R-:W-:Y:S05]  /*37b0*/  @P4 BRA `(.L_x_109) ;  /* 0x00000000000c4947 */ /* 0x000fea0003800000 */
[----:B------:R-:W4:Y:S02]  /*37c0*/  LDG.E.U8 R96, desc[UR38][R12.64+0x9] ;  /* 0x000009260c607981 */ /* 0x000f24000c1e1100 */
[----:B----4-:R-:W-:-:S05]  /*37d0*/  PRMT R4, R96, 0x8880, RZ ;  /* 0x0000888060047816 */ /* 0x010fca00000000ff */
[----:B------:R-:W-:-:S07]  /*37e0*/  IMAD R19, R4, R89, RZ ;  /* 0x0000005904137224 */ /* 0x000fce00078e02ff */
.L_x_109:
[----:B------:R-:W-:Y:S05]  /*37f0*/  BSYNC B1 ;  /* 0x0000000000017941 */ /* 0x000fea0003800000 */
.L_x_108:
[----:B------:R-:W-:Y:S01]  /*3800*/  @!P4 IMAD R31, R31, R88, R19 ;  /* 0x000000581f1fc224 */ /* 0x000fe200078e0213 */
[----:B------:R-:W-:Y:S04]  /*3810*/  BSSY B1, `(.L_x_110) ;  /* 0x0000006000017945 */ /* 0x000fe80003800000 */
[----:B------:R4:W-:Y:S01]  /*3820*/  @!P4 STG.E.U8 desc[UR38][R8.64+0x9], R31 ;  /* 0x0000091f0800c986 */ /* 0x0009e2000c101126 */
[----:B------:R-:W-:Y:S05]  /*3830*/  @P3 BRA `(.L_x_111) ;  /* 0x00000000000c3947 */ /* 0x000fea0003800000 */
[----:B------:R-:W5:Y:S02]  /*3840*/  LDG.E.U8 R96, desc[UR38][R10.64+0x10] ;  /* 0x000010260a607981 */ /* 0x000f64000c1e1100 */
[----:B-----5:R-:W-:-:S05]  /*3850*/  PRMT R4, R96, 0x8880, RZ ;  /* 0x0000888060047816 */ /* 0x020fca00000000ff */
[----:B------:R-:W-:-:S07]  /*3860*/  IMAD R19, R4, R89, RZ ;  /* 0x0000005904137224 */ /* 0x000fce00078e02ff */
.L_x_111:
[----:B------:R-:W-:Y:S05]  /*3870*/  BSYNC B1 ;  /* 0x0000000000017941 */ /* 0x000fea0003800000 */
.L_x_110:
[----:B0-----:R-:W-:Y:S01]  /*3880*/  @!P3 IMAD R5, R32, R88, R19 ;  /* 0x000000582005b224 */ /* 0x001fe200078e0213 */
[----:B------:R-:W-:Y:S04]  /*3890*/  BSSY B1, `(.L_x_112) ;  /* 0x0000006000017945 */ /* 0x000fe80003800000 */
[----:B------:R0:W-:Y:S01]  /*38a0*/  @!P3 STG.E.U8 desc[UR38][R6.64+0x10], R5 ;  /* 0x000010050600b986 */ /* 0x0001e2000c101126 */
[----:B------:R-:W-:Y:S05]  /*38b0*/  @P1 BRA `(.L_x_113) ;  /* 0x00000000000c1947 */ /* 0x000fea0003800000 */
[----:B------:R-:W5:Y:S02]  /*38c0*/  LDG.E.U8 R96, desc[UR38][R10.64+0x11] ;  /* 0x000011260a607981 */ /* 0x000f64000c1e1100 */
[----:B-----5:R-:W-:-:S05]  /*38d0*/  PRMT R4, R96, 0x8880, RZ ;  /* 0x0000888060047816 */ /* 0x020fca00000000ff */
[----:B------:R-:W-:-:S07]  /*38e0*/  IMAD R19, R4, R89, RZ ;  /* 0x0000005904137224 */ /* 0x000fce00078e02ff */
.L_x_113:
[----:B------:R-:W-:Y:S05]  /*38f0*/  BSYNC B1 ;  /* 0x0000000000017941 */ /* 0x000fea0003800000 */
.L_x_112:
        /* <DEDUP_REMOVED lines=11> */
.L_x_115:
[----:B------:R-:W-:Y:S05]  /*39b0*/  BSYNC B1 ;  /* 0x0000000000017941 */ /* 0x000fea0003800000 */
.L_x_114:
[----:B0-----:R-:W-:Y:S01]  /*39c0*/  @!P4 IMAD R5, R34, R88, R19 ;  /* 0x000000582205c224 */ /* 0x001fe200078e0213 */
[----:B------:R-:W-:Y:S04]  /*39d0*/  BSSY B1, `(.L_x_116) ;  /* 0x0000006000017945 */ /* 0x000fe80003800000 */
[----:B------:R0:W-:Y:S01]  /*39e0*/  @!P4 STG.E.U8 desc[UR38][R8.64+0x10], R5 ;  /* 0x000010050800c986 */ /* 0x0001e2000c101126 */
[----:B------:R-:W-:Y:S05]  /*39f0*/  @P3 BRA `(.L_x_117) ;  /* 0x00000000000c3947 */ /* 0x000fea0003800000 */
[----:B------:R-:W5:Y:S02]  /*3a00*/  LDG.E.U8 R96, desc[UR38][R12.64+0x11] ;  /* 0x000011260c607981 */ /* 0x000f64000c1e1100 */
[----:B-----5:R-:W-:-:S05]  /*3a10*/  PRMT R4, R96, 0x8880, RZ ;  /* 0x0000888060047816 */ /* 0x020fca00000000ff */
[----:B------:R-:W-:-:S07]  /*3a20*/  IMAD R19, R4, R89, RZ ;  /* 0x0000005904137224 */ /* 0x000fce00078e02ff */
.L_x_117:
[----:B------:R-:W-:Y:S05]  /*3a30*/  BSYNC B1 ;  /* 0x0000000000017941 */ /* 0x000fea0003800000 */
.L_x_116:
[----:B------:R-:W-:Y:S01]  /*3a40*/  @!P3 IMAD R35, R35, R88, R19 ;  /* 0x000000582323b224 */ /* 0x000fe200078e0213 */
[----:B------:R-:W-:Y:S04]  /*3a50*/  BSSY B1, `(.L_x_118) ;  /* 0x0000006000017945 */ /* 0x000fe80003800000 */
[----:B------:R0:W-:Y:S01]  /*3a60*/  @!P3 STG.E.U8 desc[UR38][R8.64+0x11], R35 ;  /* 0x000011230800b986 */ /* 0x0001e2000c101126 */
[----:B------:R-:W-:Y:S05]  /*3a70*/  @P5 BRA `(.L_x_119) ;  /* 0x00000000000c5947 */ /* 0x000fea0003800000 */
[----:B------:R-:W5:Y:S02]  /*3a80*/  LDG.E.U8 R96, desc[UR38][R10.64+0x18] ;  /* 0x000018260a607981 */ /* 0x000f64000c1e1100 */
[----:B-----5:R-:W-:-:S05]  /*3a90*/  PRMT R4, R96, 0x8880, RZ ;  /* 0x0000888060047816 */ /* 0x020fca00000000ff */
[----:B------:R-:W-:-:S07]  /*3aa0*/  IMAD R19, R4, R89, RZ ;  /* 0x0000005904137224 */ /* 0x000fce00078e02ff */
.L_x_119:
[----:B------:R-:W-:Y:S05]  /*3ab0*/  BSYNC B1 ;  /* 0x0000000000017941 */ /* 0x000fea0003800000 */
.L_x_118:
[----:B0-----:R-:W-:Y:S01]  /*3ac0*/  @!P5 IMAD R5, R36, R88, R19 ;  /* 0x000000582405d224 */ /* 0x001fe200078e0213 */
[----:B------:R-:W-:Y:S04]  /*3ad0*/  BSSY B1, `(.L_x_120) ;  /* 0x0000006000017945 */ /* 0x000fe80003800000 */
[----:B------:R0:W-:Y:S01]  /*3ae0*/  @!P5 STG.E.U8 desc[UR38][R6.64+0x18], R5 ;  /* 0x000018050600d986 */ /* 0x0001e2000c101126 */
[----:B------:R-:W-:Y:S05]  /*3af0*/  @P1 BRA `(.L_x_121) ;  /* 0x00000000000c1947 */ /* 0x000fea0003800000 */
[----:B------:R-:W5:Y:S02]  /*3b00*/  LDG.E.U8 R96, desc[UR38][R10.64+0x19] ;  /* 0x000019260a607981 */ /* 0x000f64000c1e1100 */
[----:B-----5:R-:W-:-:S05]  /*3b10*/  PRMT R4, R96, 0x8880, RZ ;  /* 0x0000888060047816 */ /* 0x020fca00000000ff */
[----:B------:R-:W-:-:S07]  /*3b20*/  IMAD R19, R4, R89, RZ ;  /* 0x0000005904137224 */ /* 0x000fce00078e02ff */
.L_x_121:
[----:B------:R-:W-:Y:S05]  /*3b30*/  BSYNC B1 ;  /* 0x0000000000017941 */ /* 0x000fea0003800000 */
.L_x_120:
        /* <DEDUP_REMOVED lines=11> */
.L_x_123:
[----:B------:R-:W-:Y:S05]  /*3bf0*/  BSYNC B1 ;  /* 0x0000000000017941 */ /* 0x000fea0003800000 */
.L_x_122:
[----:B0-----:R-:W-:Y:S01]  /*3c00*/  @!P4 IMAD R5, R38, R88, R19 ;  /* 0x000000582605c224 */ /* 0x001fe200078e0213 */
[----:B------:R-:W-:Y:S04]  /*3c10*/  BSSY B1, `(.L_x_124) ;  /* 0x0000006000017945 */ /* 0x000fe80003800000 */
[----:B------:R0:W-:Y:S01]  /*3c20*/  @!P4 STG.E.U8 desc[UR38][R8.64+0x18], R5 ;  /* 0x000018050800c986 */ /* 0x0001e2000c101126 */
[----:B------:R-:W-:Y:S05]  /*3c30*/  @P3 BRA `(.L_x_125) ;  /* 0x00000000000c3947 */ /* 0x000fea0003800000 */
[----:B------:R-:W5:Y:S02]  /*3c40*/  LDG.E.U8 R96, desc[UR38][R12.64+0x19] ;  /* 0x000019260c607981 */ /* 0x000f64000c1e1100 */
[----:B-----5:R-:W-:-:S05]  /*3c50*/  PRMT R4, R96, 0x8880, RZ ;  /* 0x0000888060047816 */ /* 0x020fca00000000ff */
[----:B------:R-:W-:-:S07]  /*3c60*/  IMAD R19, R4, R89, RZ ;  /* 0x0000005904137224 */ /* 0x000fce00078e02ff */
.L_x_125:
[----:B------:R-:W-:Y:S05]  /*3c70*/  BSYNC B1 ;  /* 0x0000000000017941 */ /* 0x000fea0003800000 */
.L_x_124:
[----:B------:R-:W-:Y:S01]  /*3c80*/  @!P3 IMAD R39, R39, R88, R19 ;  /* 0x000000582727b224 */ /* 0x000fe200078e0213 */
[----:B------:R-:W-:Y:S04]  /*3c90*/  BSSY B1, `(.L_x_126) ;  /* 0x0000006000017945 */ /* 0x000fe80003800000 */
[----:B------:R0:W-:Y:S01]  /*3ca0*/  @!P3 STG.E.U8 desc[UR38][R8.64+0x19], R39 ;  /* 0x000019270800b986 */ /* 0x0001e2000c101126 */
[----:B------:R-:W-:Y:S05]  /*3cb0*/  @P5 BRA `(.L_x_127) ;  /* 0x00000000000c5947 */ /* 0x000fea0003800000 */
[----:B------:R-:W5:Y:S02]  /*3cc0*/  LDG.E.U8 R96, desc[UR38][R10.64+0x20] ;  /* 0x000020260a607981 */ /* 0x000f64000c1e1100 */
[----:B-----5:R-:W-:-:S05]  /*3cd0*/  PRMT R4, R96, 0x8880, RZ ;  /* 0x0000888060047816 */ /* 0x020fca00000000ff */
[----:B------:R-:W-:-:S07]  /*3ce0*/  IMAD R19, R4, R89, RZ ;  /* 0x0000005904137224 */ /* 0x000fce00078e02ff */
.L_x_127:
[----:B------:R-:W-:Y:S05]  /*3cf0*/  BSYNC B1 ;  /* 0x0000000000017941 */ /* 0x000fea0003800000 */
.L_x_126:
[----:B0-----:R-:W-:Y:S01]  /*3d00*/  @!P5 IMAD R5, R40, R88, R19 ;  /* 0x000000582805d224 */ /* 0x001fe200078e0213 */
[----:B------:R-:W-:Y:S04]  /*3d10*/  BSSY B1, `(.L_x_128) ;  /* 0x0000006000017945 */ /* 0x000fe80003800000 */
[----:B------:R0:W-:Y:S01]  /*3d20*/  @!P5 STG.E.U8 desc[UR38][R6.64+0x20], R5 ;  /* 0x000020050600d986 */ /* 0x0001e2000c101126 */
[----:B------:R-:W-:Y:S05]  /*3d30*/  @P1 BRA `(.L_x_129) ;  /* 0x00000000000c1947 */ /* 0x000fea0003800000 */
[----:B------:R-:W5:Y:S02]  /*3d40*/  LDG.E.U8 R96, desc[UR38][R10.64+0x21] ;  /* 0x000021260a607981 */ /* 0x000f64000c1e1100 */
[----:B-----5:R-:W-:-:S05]  /*3d50*/  PRMT R4, R96, 0x8880, RZ ;  /* 0x0000888060047816 */ /* 0x020fca00000000ff */
[----:B------:R-:W-:-:S07]  /*3d60*/  IMAD R19, R4, R89, RZ ;  /* 0x0000005904137224 */ /* 0x000fce00078e02ff */
.L_x_129:
[----:B------:R-:W-:Y:S05]  /*3d70*/  BSYNC B1 ;  /* 0x0000000000017941 */ /* 0x000fea0003800000 */
.L_x_128:
        /* <DEDUP_REMOVED lines=11> */
.L_x_131:
[----:B------:R-:W-:Y:S05]  /*3e30*/  BSYNC B1 ;  /* 0x0000000000017941 */ /* 0x000fea0003800000 */
.L_x_130:
[----:B0-----:R-:W-:Y:S01]  /*3e40*/  @!P4 IMAD R5, R42, R88, R19 ;  /* 0x000000582a05c224 */ /* 0x001fe200078e0213 */
[----:B------:R-:W-:Y:S04]  /*3e50*/  BSSY B1, `(.L_x_132) ;  /* 0x0000006000017945 */ /* 0x000fe80003800000 */
[----:B------:R0:W-:Y:S01]  /*3e60*/  @!P4 STG.E.U8 desc[UR38][R8.64+0x20], R5 ;  /* 0x000020050800c986 */ /* 0x0001e2000c101126 */
[----:B------:R-:W-:Y:S05]  /*3e70*/  @P3 BRA `(.L_x_133) ;  /* 0x00000000000c3947 */ /* 0x000fea0003800000 */
[----:B------:R-:W5:Y:S02]  /*3e80*/  LDG.E.U8 R96, desc[UR38][R12.64+0x21] ;  /* 0x000021260c607981 */ /* 0x000f64000c1e1100 */
[----:B-----5:R-:W-:-:S05]  /*3e90*/  PRMT R4, R96, 0x8880, RZ ;  /* 0x0000888060047816 */ /* 0x020fca00000000ff */
[----:B------:R-:W-:-:S07]  /*3ea0*/  IMAD R19, R4, R89, RZ ;  /* 0x0000005904137224 */ /* 0x000fce00078e02ff */
.L_x_133:
[----:B------:R-:W-:Y:S05]  /*3eb0*/  BSYNC B1 ;  /* 0x0000000000017941 */ /* 0x000fea0003800000 */
.L_x_132:
[----:B------:R-:W-:Y:S01]  /*3ec0*/  @!P3 IMAD R43, R43, R88, R19 ;  /* 0x000000582b2bb224 */ /* 0x000fe200078e0213 */
[----:B------:R-:W-:Y:S04]  /*3ed0*/  BSSY B1, `(.L_x_134) ;  /* 0x0000006000017945 */ /* 0x000fe80003800000 */
[----:B------:R0:W-:Y:S01]  /*3ee0*/  @!P3 STG.E.U8 desc[UR38][R8.64+0x21], R43 ;  /* 0x0000212b0800b986 */ /* 0x0001e2000c101126 */
[----:B------:R-:W-:Y:S05]  /*3ef0*/  @P5 BRA `(.L_x_135) ;  /* 0x00000000000c5947 */ /* 0x000fea0003800000 */
[----:B------:R-:W5:Y:S02]  /*3f00*/  LDG.E.U8 R96, desc[UR38][R10.64+0x28] ;  /* 0x000028260a607981 */ /* 0x000f64000c1e1100 */
[----:B-----5:R-:W-:-:S05]  /*3f10*/  PRMT R4, R96, 0x8880, RZ ;  /* 0x0000888060047816 */ /* 0x020fca00000000ff */
[----:B------:R-:W-:-:S07]  /*3f20*/  IMAD R19, R4, R89, RZ ;  /* 0x0000005904137224 */ /* 0x000fce00078e02ff */
.L_x_135:
[----:B------:R-:W-:Y:S05]  /*3f30*/  BSYNC B1 ;  /* 0x0000000000017941 */ /* 0x000fea0003800000 */
.L_x_134:
[----:B0-----:R-:W-:Y:S01]  /*3f40*/  @!P5 IMAD R5, R44, R88, R19 ;  /* 0x000000582c05d224 */ /* 0x001fe200078e0213 */
[----:B------:R-:W-:Y:S04]  /*3f50*/  BSSY B1, `(.L_x_136) ;  /* 0x0000006000017945 */ /* 0x000fe80003800000 */
[----:B------:R0:W-:Y:S01]  /*3f60*/  @!P5 STG.E.U8 desc[UR38][R6.64+0x28], R5 ;  /* 0x000028050600d986 */ /* 0x0001e2000c101126 */
[----:B------:R-:W-:Y:S05]  /*3f70*/  @P1 BRA `(.L_x_137) ;  /* 0x00000000000c1947 */ /* 0x000fea0003800000 */
[----:B------:R-:W5:Y:S02]  /*3f80*/  LDG.E.U8 R96, desc[UR38][R10.64+0x29] ;  /* 0x000029260a607981 */ /* 0x000f64000c1e1100 */
[----:B-----5:R-:W-:-:S05]  /*3f90*/  PRMT R4, R96, 0x8880, RZ ;  /* 0x0000888060047816 */ /* 0x020fca00000000ff */
[----:B------:R-:W-:-:S07]  /*3fa0*/  IMAD R19, R4, R89, RZ ;  /* 0x0000005904137224 */ /* 0x000fce00078e02ff */
.L_x_137:
[----:B------:R-:W-:Y:S05]  /*3fb0*/  BSYNC B1 ;  /* 0x0000000000017941 */ /* 0x000fea0003800000 */
.L_x_136:
        /* <DEDUP_REMOVED lines=11> */
.L_x_139:
[----:B------:R-:W-:Y:S05]  /*4070*/  BSYNC B1 ;  /* 0x0000000000017941 */ /* 0x000fea0003800000 */
.L_x_138:
[----:B0-----:R-:W-:Y:S01]  /*4080*/  @!P4 IMAD R5, R46, R88, R19 ;  /* 0x000000582e05c224 */ /* 0x001fe200078e0213 */
[----:B------:R-:W-:Y:S04]  /*4090*/  BSSY B1, `(.L_x_140) ;  /* 0x0000006000017945 */ /* 0x000fe80003800000 */
[----:B------:R0:W-:Y:S01]  /*40a0*/  @!P4 STG.E.U8 desc[UR38][R8.64+0x28], R5 ;  /* 0x000028050800c986 */ /* 0x0001e2000c101126 */
[----:B------:R-:W-:Y:S05]  /*40b0*/  @P3 BRA `(.L_x_141) ;  /* 0x00000000000c3947 */ /* 0x000fea0003800000 */
[----:B------:R-:W5:Y:S02]  /*40c0*/  LDG.E.U8 R96, desc[UR38][R12.64+0x29] ;  /* 0x000029260c607981 */ /* 0x000f64000c1e1100 */
[----:B-----5:R-:W-:-:S05]  /*40d0*/  PRMT R4, R96, 0x8880, RZ ;  /* 0x0000888060047816 */ /* 0x020fca00000000ff */
[----:B------:R-:W-:-:S07]  /*40e0*/  IMAD R19, R4, R89, RZ ;  /* 0x0000005904137224 */ /* 0x000fce00078e02ff */
.L_x_141:
[----:B------:R-:W-:Y:S05]  /*40f0*/  BSYNC B1 ;  /* 0x0000000000017941 */ /* 0x000fea0003800000 */
.L_x_140:
[----:B------:R-:W-:Y:S01]  /*4100*/  @!P3 IMAD R47, R47, R88, R19 ;  /* 0x000000582f2fb224 */ /* 0x000fe200078e0213 */
[----:B------:R-:W-:Y:S04]  /*4110*/  BSSY B1, `(.L_x_142) ;  /* 0x0000006000017945 */ /* 0x000fe80003800000 */
[----:B------:R0:W-:Y:S01]  /*4120*/  @!P3 STG.E.U8 desc[UR38][R8.64+0x29], R47 ;  /* 0x0000292f0800b986 */ /* 0x0001e2000c101126 */
[----:B------:R-:W-:Y:S05]  /*4130*/  @P5 BRA `(.L_x_143) ;  /* 0x00000000000c5947 */ /* 0x000fea0003800000 */
[----:B------:R-:W5:Y:S02]  /*4140*/  LDG.E.U8 R96, desc[UR38][R10.64+0x30] ;  /* 0x000030260a607981 */ /* 0x000f64000c1e1100 */
[----:B-----5:R-:W-:-:S05]  /*4150*/  PRMT R4, R96, 0x8880, RZ ;  /* 0x0000888060047816 */ /* 0x020fca00000000ff */
[----:B------:R-:W-:-:S07]  /*4160*/  IMAD R19, R4, R89, RZ ;  /* 0x0000005904137224 */ /* 0x000fce00078e02ff */
.L_x_143:
[----:B------:R-:W-:Y:S05]  /*4170*/  BSYNC B1 ;  /* 0x0000000000017941 */ /* 0x000fea0003800000 */
.L_x_142:
[----:B0-----:R-:W-:Y:S01]  /*4180*/  @!P5 IMAD R5, R48, R88, R19 ;  /* 0x000000583005d224 */ /* 0x001fe200078e0213 */
[----:B------:R-:W-:Y:S04]  /*4190*/  BSSY B1, `(.L_x_144) ;  /* 0x0000006000017945 */ /* 0x000fe80003800000 */
[----:B------:R0:W-:Y:S01]  /*41a0*/  @!P5 STG.E.U8 desc[UR38][R6.64+0x30], R5 ;  /* 0x000030050600d986 */ /* 0x0001e2000c101126 */
[----:B------:R-:W-:Y:S05]  /*41b0*/  @P1 BRA `(.L_x_145) ;  /* 0x00000000000c1947 */ /* 0x000fea0003800000 */
[----:B------:R-:W5:Y:S02]  /*41c0*/  LDG.E.U8 R96, desc[UR38][R10.64+0x31] ;  /* 0x000031260a607981 */ /* 0x000f64000c1e1100 */
[----:B-----5:R-:W-:-:S05]  /*41d0*/  PRMT R4, R96, 0x8880, RZ ;  /* 0x0000888060047816 */ /* 0x020fca00000000ff */
[----:B------:R-:W-:-:S07]  /*41e0*/  IMAD R19, R4, R89, RZ ;  /* 0x0000005904137224 */ /* 0x000fce00078e02ff */
.L_x_145:
[----:B------:R-:W-:Y:S05]  /*41f0*/  BSYNC B1 ;  /* 0x0000000000017941 */ /* 0x000fea0003800000 */
.L_x_144:
[----:B------:R-:W-:Y:S01]  /*4200*/  ISETP.LT.OR P4, PT, R3, 0x31, !P0 ;  /* 0x000000310300780c */ /* 0x000fe20004781670 */
[----:B------:R-:W-:Y:S01]  /*4210*/  @!P1 IMAD R49, R49, R88, R19 ;  /* 0x0000005831319224 */ /* 0x000fe200078e0213 */
[----:B------:R-:W-:Y:S01]  /*4220*/  BSSY B1, `(.L_x_146) ;  /* 0x000000a000017945 */ /* 0x000fe20003800000 */
[C---:B------:R-:W-:Y:S02]  /*4230*/  ISETP.LT.OR P3, PT, R3.reuse, 0x32, !P0 ;  /* 0x000000320300780c */ /* 0x040fe40004761670 */
[C---:B------:R-:W-:Y:S01]  /*4240*/  ISETP.LT.OR P5, PT, R3.reuse, 0x39, !P0 ;  /* 0x000000390300780c */ /* 0x040fe200047a1670 */
[----:B------:R0:W-:Y:S01]  /*4250*/  @!P1 STG.E.U8 desc[UR38][R6.64+0x31], R49 ;  /* 0x0000313106009986 */ /* 0x0001e2000c101126 */
[C---:B------:R-:W-:Y:S02]  /*4260*/  ISETP.LT.OR P1, PT, R3.reuse, 0x39, !P2 ;  /* 0x000000390300780c */ /* 0x040fe40005721670 */
[----:B------:R-:W-:-:S04]  /*4270*/  ISETP.LT.OR P2, PT, R3, 0x3a, !P2 ;  /* 0x0000003a0300780c */ /* 0x000fc80005741670 */
[----:B------:R-:W-:Y:S09]  /*4280*/  @P4 BRA `(.L_x_147) ;  /* 0x00000000000c4947 */ /* 0x000ff20003800000 */
[----:B------:R-:W5:Y:S02]  /*4290*/  LDG.E.U8 R96, desc[UR38][R12.64+0x30] ;  /* 0x000030260c607981 */ /* 0x000f64000c1e1100 */
[----:B-----5:R-:W-:-:S05]  /*42a0*/  PRMT R4, R96, 0x8880, RZ ;  /* 0x0000888060047816 */ /* 0x020fca00000000ff */
[----:B------:R-:W-:-:S07]  /*42b0*/  IMAD R19, R4, R89, RZ ;  /* 0x0000005904137224 */ /* 0x000fce00078e02ff */
.L_x_147:
[----:B------:R-:W-:Y:S05]  /*42c0*/  BSYNC B1 ;  /* 0x0000000000017941 */ /* 0x000fea0003800000 */
.L_x_146:
[----:B0-----:R-:W-:Y:S01]  /*42d0*/  @!P4 IMAD R5, R50, R88, R19 ;  /* 0x000000583205c224 */ /* 0x001fe200078e0213 */
[----:B------:R-:W-:Y:S04]  /*42e0*/  BSSY B1, `(.L_x_148) ;  /* 0x0000006000017945 */ /* 0x000fe80003800000 */
[----:B------:R0:W-:Y:S01]  /*42f0*/  @!P4 STG.E.U8 desc[UR38][R8.64+0x30], R5 ;  /* 0x000030050800c986 */ /* 0x0001e2000c101126 */
[----:B------:R-:W-:Y:S05]  /*4300*/  @P3 BRA `(.L_x_149) ;  /* 0x00000000000c3947 */ /* 0x000fea0003800000 */
[----:B------:R-:W5:Y:S02]  /*4310*/  LDG.E.U8 R96, desc[UR38][R12.64+0x31] ;  /* 0x000031260c607981 */ /* 0x000f64000c1e1100 */
[----:B-----5:R-:W-:-:S05]  /*4320*/  PRMT R4, R96, 0x8880, RZ ;  /* 0x0000888060047816 */ /* 0x020fca00000000ff */
[----:B------:R-:W-:-:S07]  /*4330*/  IMAD R19, R4, R89, RZ ;  /* 0x0000005904137224 */ /* 0x000fce00078e02ff */
.L_x_149:
[----:B------:R-:W-:Y:S05]  /*4340*/  BSYNC B1 ;  /* 0x0000000000017941 */ /* 0x000fea0003800000 */
.L_x_148:
[----:B------:R-:W-:Y:S01]  /*4350*/  @!P3 IMAD R51, R51, R88, R19 ;  /* 0x000000583333b224 */ /* 0x000fe200078e0213 */
[----:B------:R-:W-:Y:S04]  /*4360*/  BSSY B1, `(.L_x_150) ;  /* 0x0000006000017945 */ /* 0x000fe80003800000 */
[----:B------:R0:W-:Y:S01]  /*4370*/  @!P3 STG.E.U8 desc[UR38][R8.64+0x31], R51 ;  /* 0x000031330800b986 */ /* 0x0001e2000c101126 */
[----:B------:R-:W-:Y:S05]  /*4380*/  @P1 BRA `(.L_x_151) ;  /* 0x00000000000c1947 */ /* 0x000fea0003800000 */
[----:B------:R-:W5:Y:S02]  /*4390*/  LDG.E.U8 R96, desc[UR38][R10.64+0x38] ;  /* 0x000038260a607981 */ /* 0x000f64000c1e1100 */
[----:B-----5:R-:W-:-:S05]  /*43a0*/  PRMT R4, R96, 0x8880, RZ ;  /* 0x0000888060047816 */ /* 0x020fca00000000ff */
[----:B------:R-:W-:-:S07]  /*43b0*/  IMAD R19, R4, R89, RZ ;  /* 0x0000005904137224 */ /* 0x000fce00078e02ff */
.L_x_151:
[----:B------:R-:W-:Y:S05]  /*43c0*/  BSYNC B1 ;  /* 0x0000000000017941 */ /* 0x000fea0003800000 */
.L_x_150:
[----:B0-----:R-:W-:Y:S01]  /*43d0*/  @!P1 IMAD R5, R52, R88, R19 ;  /* 0x0000005834059224 */ /* 0x001fe200078e0213 */
[----:B------:R-:W-:Y:S04]  /*43e0*/  BSSY B1, `(.L_x_152) ;  /* 0x0000006000017945 */ /* 0x000fe80003800000 */
[----:B------:R0:W-:Y:S01]  /*43f0*/  @!P1 STG.E.U8 desc[UR38][R6.64+0x38], R5 ;  /* 0x0000380506009986 */ /* 0x0001e2000c101126 */
[----:B------:R-:W-:Y:S05]  /*4400*/  @P2 BRA `(.L_x_153) ;  /* 0x00000000000c2947 */ /* 0x000fea0003800000 */
[----:B------:R-:W5:Y:S02]  /*4410*/  LDG.E.U8 R96, desc[UR38][R10.64+0x39] ;  /* 0x000039260a607981 */ /* 0x000f64000c1e1100 */
[----:B-----5:R-:W-:-:S05]  /*4420*/  PRMT R4, R96, 0x8880, RZ ;  /* 0x0000888060047816 */ /* 0x020fca00000000ff */
[----:B------:R-:W-:-:S07]  /*4430*/  IMAD R19, R4, R89, RZ ;  /* 0x0000005904137224 */ /* 0x000fce00078e02ff */
.L_x_153:
[----:B------:R-:W-:Y:S05]  /*4440*/  BSYNC B1 ;  /* 0x0000000000017941 */ /* 0x000fea0003800000 */
.L_x_152:
[----:B------:R-:W-:Y:S01]  /*4450*/  @!P2 IMAD R53, R53, R88, R19 ;  /* 0x000000583535a224 */ /* 0x000fe200078e0213 */
[----:B------:R-:W-:Y:S04]  /*4460*/  BSSY B1, `(.L_x_154) ;  /* 0x0000006000017945 */ /* 0x000fe80003800000 */
[----:B------:R0:W-:Y:S01]  /*4470*/  @!P2 STG.E.U8 desc[UR38][R6.64+0x39], R53 ;  /* 0x000039350600a986 */ /* 0x0001e2000c101126 */
[----:B------:R-:W-:Y:S05]  /*4480*/  @P5 BRA `(.L_x_155) ;  /* 0x00000000000c5947 */ /* 0x000fea0003800000 */
[----:B------:R-:W5:Y:S02]  /*4490*/  LDG.E.U8 R96, desc[UR38][R12.64+0x38] ;  /* 0x000038260c607981 */ /* 0x000f64000c1e1100 */
[----:B-----5:R-:W-:-:S05]  /*44a0*/  PRMT R4, R96, 0x8880, RZ ;  /* 0x0000888060047816 */ /* 0x020fca00000000ff */
[----:B------:R-:W-:-:S07]  /*44b0*/  IMAD R19, R4, R89, RZ ;  /* 0x0000005904137224 */ /* 0x000fce00078e02ff */
.L_x_155:
[----:B------:R-:W-:Y:S05]  /*44c0*/  BSYNC B1 ;  /* 0x0000000000017941 */ /* 0x000fea0003800000 */
.L_x_154:
[----:B0-----:R-:W-:Y:S01]  /*44d0*/  @!P5 IMAD R5, R54, R88, R19 ;  /* 0x000000583605d224 */ /* 0x001fe200078e0213 */
[----:B------:R-:W-:Y:S01]  /*44e0*/  ISETP.LT.OR P0, PT, R3, 0x3a, !P0 ;  /* 0x0000003a0300780c */ /* 0x000fe20004701670 */
[----:B------:R-:W-:Y:S03]  /*44f0*/  BSSY B1, `(.L_x_156) ;  /* 0x0000006000017945 */ /* 0x000fe60003800000 */
[----:B------:R0:W-:Y:S09]  /*4500*/  @!P5 STG.E.U8 desc[UR38][R8.64+0x38], R5 ;  /* 0x000038050800d986 */ /* 0x0001f2000c101126 */
[----:B------:R-:W-:Y:S05]  /*4510*/  @P0 BRA `(.L_x_157) ;  /* 0x00000000000c0947 */ /* 0x000fea0003800000 */
[----:B------:R-:W5:Y:S02]  /*4520*/  LDG.E.U8 R96, desc[UR38][R12.64+0x39] ;  /* 0x000039260c607981 */ /* 0x000f64000c1e1100 */
[----:B-----5:R-:W-:-:S05]  /*4530*/  PRMT R4, R96, 0x8880, RZ ;  /* 0x0000888060047816 */ /* 0x020fca00000000ff */
[----:B------:R-:W-:-:S07]  /*4540*/  IMAD R19, R4, R89, RZ ;  /* 0x0000005904137224 */ /* 0x000fce00078e02ff */
.L_x_157:
[----:B------:R-:W-:Y:S05]  /*4550*/  BSYNC B1 ;  /* 0x0000000000017941 */ /* 0x000fea0003800000 */
.L_x_156:
[----:B------:R-:W-:Y:S01]  /*4560*/  IMAD R19, R55, R88, R19 ;  /* 0x0000005837137224 */ /* 0x000fe200078e0213 */
[----:B------:R-:W-:Y:S06]  /*4570*/  @P0 BRA `(.L_x_158) ;  /* 0x0000000c00180947 */ /* 0x000fec0003800000 */
[----:B------:R0:W-:Y:S01]  /*4580*/  STG.E.U8 desc[UR38][R8.64+0x39], R19 ;  /* 0x0000391308007986 */ /* 0x0001e2000c101126 */
[----:B------:R-:W-:Y:S05]  /*4590*/  BRA `(.L_x_158) ;  /* 0x0000000c00107947 */ /* 0x000fea0003800000 */
.L_x_29:
[C---:B------:R-:W-:Y:S02]  /*45a0*/  ISETP.GE.AND P2, PT, R97.reuse, 0x1, PT ;  /* 0x000000016100780c */ /* 0x040fe40003f46270 */
[----:B------:R-:W-:Y:S02]  /*45b0*/  ISETP.GE.AND P1, PT, R97, 0x9, PT ;  /* 0x000000096100780c */ /* 0x000fe40003f26270 */
[C---:B------:R-:W-:Y:S02]  /*45c0*/  ISETP.LT.OR P4, PT, R3.reuse, 0x1, !P2 ;  /* 0x000000010300780c */ /* 0x040fe40005781670 */
[C---:B------:R-:W-:Y:S02]  /*45d0*/  ISETP.LT.OR P5, PT, R3.reuse, 0x2, !P2 ;  /* 0x000000020300780c */ /* 0x040fe400057a1670 */
[C---:B------:R-:W-:Y:S02]  /*45e0*/  ISETP.LT.OR P0, PT, R3.reuse, 0x1, !P1 ;  /* 0x000000010300780c */ /* 0x040fe40004f01670 */
[----:B------:R-:W-:-:S07]  /*45f0*/  ISETP.LT.OR P3, PT, R3, 0x2, !P1 ;  /* 0x000000020300780c */ /* 0x000fce0004f61670 */
[-C--:B------:R-:W-:Y:S02]  /*4600*/  @!P4 IMAD R11, R56, R88.reuse, RZ ;  /* 0x00000058380bc224 */ /* 0x080fe400078e02ff */
[-C--:B------:R-:W-:Y:S02]  /*4610*/  @!P5 IMAD R57, R57, R88.reuse, RZ ;  /* 0x000000583939d224 */ /* 0x080fe400078e02ff */
[-C--:B------:R-:W-:Y:S01]  /*4620*/  @!P0 IMAD R13, R58, R88.reuse, RZ ;  /* 0x000000583a0d8224 */ /* 0x080fe200078e02ff */
[----:B------:R0:W-:Y:S01]  /*4630*/  @!P4 STG.E.U8 desc[UR38][R14.64], R11 ;  /* 0x0000000b0e00c986 */ /* 0x0001e2000c101126 */
[----:B------:R-:W-:Y:S01]  /*4640*/  ISETP.LT.OR P4, PT, R3, 0x9, !P2 ;  /* 0x000000090300780c */ /* 0x000fe20005781670 */
[----:B------:R-:W-:Y:S02]  /*4650*/  @!P3 IMAD R59, R59, R88, RZ ;  /* 0x000000583b3bb224 */ /* 0x000fe400078e02ff */
[----:B------:R-:W-:Y:S01]  /*4660*/  @!P5 STG.E.U8 desc[UR38][R14.64+0x1], R57 ;  /* 0x000001390e00d986 */ /* 0x000fe2000c101126 */
[----:B------:R-:W-:-:S03]  /*4670*/  ISETP.LT.OR P5, PT, R3, 0xa, !P2 ;  /* 0x0000000a0300780c */ /* 0x000fc600057a1670 */
[----:B------:R1:W-:Y:S01]  /*4680*/  @!P0 STG.E.U8 desc[UR38][R4.64], R13 ;  /* 0x0000000d04008986 */ /* 0x0003e2000c101126 */
[----:B------:R-:W-:-:S03]  /*4690*/  ISETP.LT.OR P0, PT, R3, 0x9, !P1 ;  /* 0x000000090300780c */ /* 0x000fc60004f01670 */
[----:B------:R-:W-:Y:S01]  /*46a0*/  @!P3 STG.E.U8 desc[UR38][R4.64+0x1], R59 ;  /* 0x0000013b0400b986 */ /* 0x000fe2000c101126 */
[----:B------:R-:W-:Y:S01]  /*46b0*/  ISETP.LT.OR P3, PT, R3, 0xa, !P1 ;  /* 0x0000000a0300780c */ /* 0x000fe20004f61670 */
[----:B------:R-:W-:-:S04]  /*46c0*/  @!P4 IMAD R19, R60, R88, RZ ;  /* 0x000000583c13c224 */ /* 0x000fc800078e02ff */
[-C--:B------:R-:W-:Y:S01]  /*46d0*/  @!P5 IMAD R61, R61, R88.reuse, RZ ;  /* 0x000000583d3dd224 */ /* 0x080fe200078e02ff */
[----:B------:R2:W-:Y:S01]  /*46e0*/  @!P4 STG.E.U8 desc[UR38][R14.64+0x8], R19 ;  /* 0x000008130e00c986 */ /* 0x0005e2000c101126 */
[C---:B------:R-:W-:Y:S02]  /*46f0*/  ISETP.LT.OR P4, PT, R3.reuse, 0x11, !P2 ;  /* 0x000000110300780c */ /* 0x040fe40005781670 */
[-C--:B0-----:R-:W-:Y:S01]  /*4700*/  @!P0 IMAD R11, R62, R88.reuse, RZ ;  /* 0x000000583e0b8224 */ /* 0x081fe200078e02ff */
[----:B------:R-:W-:Y:S01]  /*4710*/  @!P5 STG.E.U8 desc[UR38][R14.64+0x9], R61 ;  /* 0x0000093d0e00d986 */ /* 0x000fe2000c101126 */
[----:B------:R-:W-:Y:S02]  /*4720*/  ISETP.LT.OR P5, PT, R3, 0x12, !P2 ;  /* 0x000000120300780c */ /* 0x000fe400057a1670 */
[----:B------:R-:W-:Y:S01]  /*4730*/  @!P3 IMAD R63, R63, R88, RZ ;  /* 0x000000583f3fb224 */ /* 0x000fe200078e02ff */
[----:B------:R0:W-:Y:S01]  /*4740*/  @!P0 STG.E.U8 desc[UR38][R4.64+0x8], R11 ;  /* 0x0000080b04008986 */ /* 0x0001e2000c101126 */
[----:B------:R-:W-:-:S03]  /*4750*/  ISETP.LT.OR P0, PT, R3, 0x11, !P1 ;  /* 0x000000110300780c */ /* 0x000fc60004f01670 */
[----:B------:R-:W-:Y:S01]  /*4760*/  @!P3 STG.E.U8 desc[UR38][R4.64+0x9], R63 ;  /* 0x0000093f0400b986 */ /* 0x000fe2000c101126 */
[----:B------:R-:W-:Y:S01]  /*4770*/  ISETP.LT.OR P3, PT, R3, 0x12, !P1 ;  /* 0x000000120300780c */ /* 0x000fe20004f61670 */
[----:B-1----:R-:W-:-:S04]  /*4780*/  @!P4 IMAD R13, R64, R88, RZ ;  /* 0x00000058400dc224 */ /* 0x002fc800078e02ff */
[-C--:B------:R-:W-:Y:S01]  /*4790*/  @!P5 IMAD R65, R65, R88.reuse, RZ ;  /* 0x000000584141d224 */ /* 0x080fe200078e02ff */
[----:B------:R1:W-:Y:S01]  /*47a0*/  @!P4 STG.E.U8 desc[UR38][R14.64+0x10], R13 ;  /* 0x0000100d0e00c986 */ /* 0x0003e2000c101126 */
[C---:B------:R-:W-:Y:S02]  /*47b0*/  ISETP.LT.OR P4, PT, R3.reuse, 0x19, !P2 ;  /* 0x000000190300780c */ /* 0x040fe40005781670 */
[-C--:B--2---:R-:W-:Y:S01]  /*47c0*/  @!P0 IMAD R19, R66, R88.reuse, RZ ;  /* 0x0000005842138224 */ /* 0x084fe200078e02ff */
[----:B------:R-:W-:Y:S01]  /*47d0*/  @!P5 STG.E.U8 desc[UR38][R14.64+0x11], R65 ;  /* 0x000011410e00d986 */ /* 0x000fe2000c101126 */
[----:B------:R-:W-:Y:S02]  /*47e0*/  ISETP.LT.OR P5, PT, R3, 0x1a, !P2 ;  /* 0x0000001a0300780c */ /* 0x000fe400057a1670 */
[----:B------:R-:W-:Y:S01]  /*47f0*/  @!P3 IMAD R67, R67, R88, RZ ;  /* 0x000000584343b224 */ /* 0x000fe200078e02ff */
[----:B------:R2:W-:Y:S01]  /*4800*/  @!P0 STG.E.U8 desc[UR38][R4.64+0x10], R19 ;  /* 0x0000101304008986 */ /* 0x0005e2000c101126 */
[----:B------:R-:W-:-:S03]  /*4810*/  ISETP.LT.OR P0, PT, R3, 0x19, !P1 ;  /* 0x000000190300780c */ /* 0x000fc60004f01670 */
[----:B------:R-:W-:Y:S01]  /*4820*/  @!P3 STG.E.U8 desc[UR38][R4.64+0x11], R67 ;  /* 0x000011430400b986 */ /* 0x000fe2000c101126 */
[----:B------:R-:W-:Y:S01]  /*4830*/  ISETP.LT.OR P3, PT, R3, 0x1a, !P1 ;  /* 0x0000001a0300780c */ /* 0x000fe20004f61670 */
[----:B0-----:R-:W-:-:S04]  /*4840*/  @!P4 IMAD R11, R68, R88, RZ ;  /* 0x00000058440bc224 */ /* 0x001fc800078e02ff */
[-C--:B------:R-:W-:Y:S01]  /*4850*/  @!P5 IMAD R69, R69, R88.reuse, RZ ;  /* 0x000000584545d224 */ /* 0x080fe200078e02ff */
[----:B------:R0:W-:Y:S01]  /*4860*/  @!P4 STG.E.U8 desc[UR38][R14.64+0x18], R11 ;  /* 0x0000180b0e00c986 */ /* 0x0001e2000c101126 */
[C---:B------:R-:W-:Y:S02]  /*4870*/  ISETP.LT.OR P4, PT, R3.reuse, 0x21, !P2 ;  /* 0x000000210300780c */ /* 0x040fe40005781670 */
[-C--:B-1----:R-:W-:Y:S01]  /*4880*/  @!P0 IMAD R13, R70, R88.reuse, RZ ;  /* 0x00000058460d8224 */ /* 0x082fe200078e02ff */
[----:B------:R-:W-:Y:S01]  /*4890*/  @!P5 STG.E.U8 desc[UR38][R14.64+0x19], R69 ;  /* 0x000019450e00d986 */ /* 0x000fe2000c101126 */
[----:B------:R-:W-:Y:S02]  /*48a0*/  ISETP.LT.OR P5, PT, R3, 0x22, !P2 ;  /* 0x000000220300780c */ /* 0x000fe400057a1670 */
[----:B------:R-:W-:Y:S01]  /*48b0*/  @!P3 IMAD R71, R71, R88, RZ ;  /* 0x000000584747b224 */ /* 0x000fe200078e02ff */
[----:B------:R1:W-:Y:S01]  /*48c0*/  @!P0 STG.E.U8 desc[UR38][R4.64+0x18], R13 ;  /* 0x0000180d04008986 */ /* 0x0003e2000c101126 */
[----:B------:R-:W-:-:S03]  /*48d0*/  ISETP.LT.OR P0, PT, R3, 0x21, !P1 ;  /* 0x000000210300780c */ /* 0x000fc60004f01670 */
[----:B------:R-:W-:Y:S01]  /*48e0*/  @!P3 STG.E.U8 desc[UR38][R4.64+0x19], R71 ;  /* 0x000019470400b986 */ /* 0x000fe2000c101126 */
[----:B------:R-:W-:Y:S01]  /*48f0*/  ISETP.LT.OR P3, PT, R3, 0x22, !P1 ;  /* 0x000000220300780c */ /* 0x000fe20004f61670 */
[----:B--2---:R-:W-:-:S04]  /*4900*/  @!P4 IMAD R19, R72, R88, RZ ;  /* 0x000000584813c224 */ /* 0x004fc800078e02ff */
        /* <DEDUP_REMOVED lines=32> */
[----:B------:R-:W-:-:S02]  /*4b10*/  ISETP.GE.AND P0, PT, R97, 0x81, PT ;  /* 0x000000816100780c */ /* 0x000fc40003f06270 */
[C---:B------:R-:W-:Y:S01]  /*4b20*/  ISETP.LT.OR P5, PT, R3.reuse, 0x39, !P1 ;  /* 0x000000390300780c */ /* 0x040fe20004fa1670 */
[----:B------:R-:W-:Y:S01]  /*4b30*/  @!P3 STG.E.U8 desc[UR38][R4.64+0x31], R83 ;  /* 0x000031530400b986 */ /* 0x000fe2000c101126 */
[C---:B------:R-:W-:Y:S01]  /*4b40*/  ISETP.LT.OR P1, PT, R3.reuse, 0x3a, !P1 ;  /* 0x0000003a0300780c */ /* 0x040fe20004f21670 */
[----:B--2---:R-:W-:Y:S01]  /*4b50*/  @!P4 IMAD R19, R84, R88, RZ ;  /* 0x000000585413c224 */ /* 0x004fe200078e02ff */
[----:B------:R-:W-:-:S03]  /*4b60*/  ISETP.LT.OR P3, PT, R3, 0x1, !P0 ;  /* 0x000000010300780c */ /* 0x000fc60004761670 */
[----:B------:R-:W-:Y:S01]  /*4b70*/  @!P2 IMAD R85, R85, R88, RZ ;  /* 0x000000585555a224 */ /* 0x000fe200078e02ff */
[----:B------:R-:W-:Y:S01]  /*4b80*/  @!P4 STG.E.U8 desc[UR38][R14.64+0x38], R19 ;  /* 0x000038130e00c986 */ /* 0x000fe2000c101126 */
[----:B------:R-:W-:-:S03]  /*4b90*/  ISETP.LT.OR P4, PT, R3, 0x2, !P0 ;  /* 0x000000020300780c */ /* 0x000fc60004781670 */
[----:B------:R-:W-:Y:S01]  /*4ba0*/  @!P2 STG.E.U8 desc[UR38][R14.64+0x39], R85 ;  /* 0x000039550e00a986 */ /* 0x000fe2000c101126 */
[-C--:B0-----:R-:W-:Y:S01]  /*4bb0*/  @!P5 IMAD R11, R86, R88.reuse, RZ ;  /* 0x00000058560bd224 */ /* 0x081fe200078e02ff */
[----:B------:R-:W-:Y:S01]  /*4bc0*/  ISETP.GE.AND P2, PT, R97, 0x89, PT ;  /* 0x000000896100780c */ /* 0x000fe20003f46270 */
[-C--:B------:R-:W-:Y:S02]  /*4bd0*/  @!P1 IMAD R87, R87, R88.reuse, RZ ;  /* 0x0000005857579224 */ /* 0x080fe400078e02ff */
[----:B-1----:R-:W-:Y:S01]  /*4be0*/  @!P3 IMAD R13, R24, R88, RZ ;  /* 0x00000058180db224 */ /* 0x002fe200078e02ff */
[----:B------:R0:W-:Y:S01]  /*4bf0*/  @!P5 STG.E.U8 desc[UR38][R4.64+0x38], R11 ;  /* 0x0000380b0400d986 */ /* 0x0001e2000c101126 */
[----:B------:R-:W-:-:S03]  /*4c00*/  ISETP.LT.OR P5, PT, R3, 0x1, !P2 ;  /* 0x000000010300780c */ /* 0x000fc600057a1670 */
[----:B------:R-:W-:Y:S01]  /*4c10*/  @!P4 IMAD R25, R25, R88, RZ ;  /* 0x000000581919c224 */ /* 0x000fe200078e02ff */
[----:B------:R1:W-:Y:S01]  /*4c20*/  @!P1 STG.E.U8 desc[UR38][R4.64+0x39], R87 ;  /* 0x0000395704009986 */ /* 0x0003e2000c101126 */
[----:B------:R-:W-:-:S03]  /*4c30*/  ISETP.LT.OR P1, PT, R3, 0x2, !P2 ;  /* 0x000000020300780c */ /* 0x000fc60005721670 */
[----:B------:R-:W-:Y:S01]  /*4c40*/  @!P3 STG.E.U8 desc[UR38][R6.64], R13 ;  /* 0x0000000d0600b986 */ /* 0x000fe2000c101126 */
[----:B------:R-:W-:-:S03]  /*4c50*/  ISETP.LT.OR P3, PT, R3, 0x9, !P0 ;  /* 0x000000090300780c */ /* 0x000fc60004761670 */
[----:B------:R-:W-:Y:S01]  /*4c60*/  @!P4 STG.E.U8 desc[UR38][R6.64+0x1], R25 ;  /* 0x000001190600c986 */ /* 0x000fe2000c101126 */
[----:B------:R-:W-:Y:S01]  /*4c70*/  ISETP.LT.OR P4, PT, R3, 0xa, !P0 ;  /* 0x0000000a0300780c */ /* 0x000fe20004781670 */
[----:B0-----:R-:W-:-:S04]  /*4c80*/  @!P5 IMAD R11, R26, R88, RZ ;  /* 0x000000581a0bd224 */ /* 0x001fc800078e02ff */
[-C--:B------:R-:W-:Y:S01]  /*4c90*/  @!P1 IMAD R27, R27, R88.reuse, RZ ;  /* 0x000000581b1b9224 */ /* 0x080fe200078e02ff */
[----:B------:R0:W-:Y:S01]  /*4ca0*/  @!P5 STG.E.U8 desc[UR38][R8.64], R11 ;  /* 0x0000000b0800d986 */ /* 0x0001e2000c101126 */
[C---:B------:R-:W-:Y:S02]  /*4cb0*/  ISETP.LT.OR P5, PT, R3.reuse, 0x9, !P2 ;  /* 0x000000090300780c */ /* 0x040fe400057a1670 */
[-C--:B------:R-:W-:Y:S01]  /*4cc0*/  @!P3 IMAD R15, R28, R88.reuse, RZ ;  /* 0x000000581c0fb224 */ /* 0x080fe200078e02ff */
[----:B------:R-:W-:Y:S01]  /*4cd0*/  @!P1 STG.E.U8 desc[UR38][R8.64+0x1], R27 ;  /* 0x0000011b08009986 */ /* 0x000fe2000c101126 */
[----:B------:R-:W-:Y:S02]  /*4ce0*/  ISETP.LT.OR P1, PT, R3, 0xa, !P2 ;  /* 0x0000000a0300780c */ /* 0x000fe40005721670 */
[----:B------:R-:W-:Y:S01]  /*4cf0*/  @!P4 IMAD R29, R29, R88, RZ ;  /* 0x000000581d1dc224 */ /* 0x000fe200078e02ff */
[----:B------:R-:W-:Y:S01]  /*4d00*/  @!P3 STG.E.U8 desc[UR38][R6.64+0x8], R15 ;  /* 0x0000080f0600b986 */ /* 0x000fe2000c101126 */
[----:B------:R-:W-:-:S03]  /*4d10*/  ISETP.LT.OR P3, PT, R3, 0x11, !P0 ;  /* 0x000000110300780c */ /* 0x000fc60004761670 */
[----:B------:R-:W-:Y:S01]  /*4d20*/  @!P4 STG.E.U8 desc[UR38][R6.64+0x9], R29 ;  /* 0x0000091d0600c986 */ /* 0x000fe2000c101126 */
[----:B------:R-:W-:Y:S01]  /*4d30*/  ISETP.LT.OR P4, PT, R3, 0x12, !P0 ;  /* 0x000000120300780c */ /* 0x000fe20004781670 */
[----:B-1----:R-:W-:-:S04]  /*4d40*/  @!P5 IMAD R5, R30, R88, RZ ;  /* 0x000000581e05d224 */ /* 0x002fc800078e02ff */
[-C--:B------:R-:W-:Y:S01]  /*4d50*/  @!P1 IMAD R31, R31, R88.reuse, RZ ;  /* 0x000000581f1f9224 */ /* 0x080fe200078e02ff */
[----:B------:R1:W-:Y:S01]  /*4d60*/  @!P5 STG.E.U8 desc[UR38][R8.64+0x8], R5 ;  /* 0x000008050800d986 */ /* 0x0003e2000c101126 */
[C---:B------:R-:W-:Y:S02]  /*4d70*/  ISETP.LT.OR P5, PT, R3.reuse, 0x11, !P2 ;  /* 0x000000110300780c */ /* 0x040fe400057a1670 */
[-C--:B0-----:R-:W-:Y:S01]  /*4d80*/  @!P3 IMAD R11, R32, R88.reuse, RZ ;  /* 0x00000058200bb224 */ /* 0x081fe200078e02ff */
        /* <DEDUP_REMOVED lines=11> */
[-C--:B------:R-:W-:Y:S01]  /*4e40*/  @!P3 IMAD R13, R36, R88.reuse, RZ ;  /* 0x00000058240db224 */ /* 0x080fe200078e02ff */
        /* <DEDUP_REMOVED lines=32> */
[----:B------:R-:W-:-:S04]  /*5050*/  @!P1 IMAD R11, R46, R88, RZ ;  /* 0x000000582e0b9224 */ /* 0x000fc800078e02ff */
[-C--:B------:R-:W-:Y:S01]  /*5060*/  @!P3 IMAD R47, R47, R88.reuse, RZ ;  /* 0x000000582f2fb224 */ /* 0x080fe200078e02ff */
[----:B------:R1:W-:Y:S01]  /*5070*/  @!P1 STG.E.U8 desc[UR38][R8.64+0x28], R11 ;  /* 0x0000280b08009986 */ /* 0x0003e2000c101126 */
[----:B------:R-:W-:Y:S02]  /*5080*/  ISETP.LT.OR P1, PT, R3, 0x31, !P2 ;  /* 0x000000310300780c */ /* 0x000fe40005721670 */
[----:B------:R-:W-:Y:S01]  /*5090*/  @!P4 IMAD R49, R49, R88, RZ ;  /* 0x000000583131c224 */ /* 0x000fe200078e02ff */
[----:B------:R2:W-:Y:S01]  /*50a0*/  @!P3 STG.E.U8 desc[UR38][R8.64+0x29], R47 ;  /* 0x0000292f0800b986 */ /* 0x0005e2000c101126 */
[C---:B------:R-:W-:Y:S02]  /*50b0*/  ISETP.LT.OR P3, PT, R3.reuse, 0x39, !P0 ;  /* 0x000000390300780c */ /* 0x040fe40004761670 */
[C---:B------:R-:W-:Y:S01]  /*50c0*/  ISETP.LT.OR P0, PT, R3.reuse, 0x3a, !P0 ;  /* 0x0000003a0300780c */ /* 0x040fe20004701670 */
[----:B------:R2:W-:Y:S01]  /*50d0*/  @!P4 STG.E.U8 desc[UR38][R6.64+0x31], R49 ;  /* 0x000031310600c986 */ /* 0x0005e2000c101126 */
[----:B------:R-:W-:-:S03]  /*50e0*/  ISETP.LT.OR P4, PT, R3, 0x32, !P2 ;  /* 0x000000320300780c */ /* 0x000fc60005781670 */
[----:B------:R2:W-:Y:S01]  /*50f0*/  @!P5 STG.E.U8 desc[UR38][R6.64+0x30], R13 ;  /* 0x0000300d0600d986 */ /* 0x0005e2000c101126 */
[C---:B------:R-:W-:Y:S02]  /*5100*/  ISETP.LT.OR P5, PT, R3.reuse, 0x39, !P2 ;  /* 0x000000390300780c */ /* 0x040fe400057a1670 */
[----:B------:R-:W-:Y:S01]  /*5110*/  ISETP.LT.OR P2, PT, R3, 0x3a, !P2 ;  /* 0x0000003a0300780c */ /* 0x000fe20005741670 */
[-C--:B------:R-:W-:Y:S02]  /*5120*/  @!P1 IMAD R3, R50, R88.reuse, RZ ;  /* 0x0000005832039224 */ /* 0x080fe400078e02ff */
[-C--:B0-----:R-:W-:Y:S02]  /*5130*/  @!P3 IMAD R5, R52, R88.reuse, RZ ;  /* 0x000000583405b224 */ /* 0x081fe400078e02ff */
[-C--:B------:R-:W-:Y:S01]  /*5140*/  @!P0 IMAD R53, R53, R88.reuse, RZ ;  /* 0x0000005835358224 */ /* 0x080fe200078e02ff */
[----:B------:R2:W-:Y:S01]  /*5150*/  @!P1 STG.E.U8 desc[UR38][R8.64+0x30], R3 ;  /* 0x0000300308009986 */ /* 0x0005e2000c101126 */
[----:B------:R-:W-:-:S04]  /*5160*/  @!P4 IMAD R51, R51, R88, RZ ;  /* 0x000000583333c224 */ /* 0x000fc800078e02ff */
[-C--:B-1----:R-:W-:Y:S01]  /*5170*/  @!P5 IMAD R11, R54, R88.reuse, RZ ;  /* 0x00000058360bd224 */ /* 0x082fe200078e02ff */
[----:B------:R2:W-:Y:S01]  /*5180*/  @!P4 STG.E.U8 desc[UR38][R8.64+0x31], R51 ;  /* 0x000031330800c986 */ /* 0x0005e2000c101126 */
[----:B------:R-:W-:-:S03]  /*5190*/  @!P2 IMAD R55, R55, R88, RZ ;  /* 0x000000583737a224 */ /* 0x000fc600078e02ff */
[----:B------:R2:W-:Y:S04]  /*51a0*/  @!P3 STG.E.U8 desc[UR38][R6.64+0x38], R5 ;  /* 0x000038050600b986 */ /* 0x0005e8000c101126 */
[----:B------:R2:W-:Y:S04]  /*51b0*/  @!P0 STG.E.U8 desc[UR38][R6.64+0x39], R53 ;  /* 0x0000393506008986 */ /* 0x0005e8000c101126 */
[----:B------:R2:W-:Y:S04]  /*51c0*/  @!P5 STG.E.U8 desc[UR38][R8.64+0x38], R11 ;  /* 0x0000380b0800d986 */ /* 0x0005e8000c101126 */
[----:B------:R2:W-:Y:S02]  /*51d0*/  @!P2 STG.E.U8 desc[UR38][R8.64+0x39], R55 ;  /* 0x000039370800a986 */ /* 0x0005e4000c101126 */
.L_x_158:
[----:B------:R-:W-:Y:S05]  /*51e0*/  BSYNC B0 ;  /* 0x0000000000007941 */ /* 0x000fea0003800000 */
.L_x_28:
[----:B------:R-:W-:Y:S01]  /*51f0*/  IADD3 R16, P0, R16, UR36, RZ ;  /* 0x0000002410107c10 */ /* 0x000fe2000ff1e0ff */
[----:B------:R-:W-:Y:S01]  /*5200*/  ULDC.64 UR4, c[0x0][0x650] ;  /* 0x0001940000047ab9 */ /* 0x000fe20000000a00 */
[----:B--2---:R-:W-:Y:S01]  /*5210*/  PRMT R3, RZ, 0x7610, R3 ;  /* 0x00007610ff037816 */ /* 0x004fe20000000003 */
[----:B------:R-:W-:Y:S01]  /*5220*/  IMAD.MOV.U32 R98, RZ, RZ, -0x1 ;  /* 0xffffffffff627424 */ /* 0x000fe200078e00ff */
[----:B------:R-:W-:Y:S01]  /*5230*/  IADD3.X R17, R17, UR42, RZ, P0, !PT ;  /* 0x0000002a11117c10 */ /* 0x000fe200087fe4ff */
[----:B0-----:R-:W-:Y:S01]  /*5240*/  IMAD.MOV.U32 R19, RZ, RZ, -0x1 ;  /* 0xffffffffff137424 */ /* 0x001fe200078e00ff */
[----:B------:R-:W-:-:S04]  /*5250*/  ISETP.GE.U32.AND P0, PT, R16, UR4, PT ;  /* 0x0000000410007c0c */ /* 0x000fc8000bf06070 */
[----:B------:R-:W-:-:S13]  /*5260*/  ISETP.GE.U32.AND.EX P0, PT, R17, UR5, PT, P0 ;  /* 0x0000000511007c0c */ /* 0x000fda000bf06100 */
[----:B------:R-:W-:Y:S05]  /*5270*/  @P0 BRA `(.L_x_159) ;  /* 0x0000000400500947 */ /* 0x000fea0003800000 */
[----:B------:R-:W0:Y:S01]  /*5280*/  LDC.64 R10, c[0x0][0x628] ;  /* 0x00018a00ff0a7b82 */ /* 0x000e220000000a00 */
[----:B------:R-:W2:Y:S01]  /*5290*/  S2R R12, SR_CTAID.X ;  /* 0x00000000000c7919 */ /* 0x000ea20000002500 */
[----:B----4-:R-:W-:Y:S02]  /*52a0*/  IMAD.MOV.U32 R8, RZ, RZ, R16 ;  /* 0x000000ffff087224 */ /* 0x010fe400078e0010 */
[----:B------:R-:W-:Y:S01]  /*52b0*/  IMAD.MOV.U32 R9, RZ, RZ, R17 ;  /* 0x000000ffff097224 */ /* 0x000fe200078e0011 */
[----:B------:R-:W4:Y:S03]  /*52c0*/  S2R R20, SR_CTAID.Y ;  /* 0x0000000000147919 */ /* 0x000f260000002600 */
[----:B------:R-:W1:Y:S08]  /*52d0*/  LDC R0, c[0x0][0x630] ;  /* 0x00018c00ff007b82 */ /* 0x000e700000000800 */
[----:B------:R-:W1:Y:S01]  /*52e0*/  LDC.64 R14, c[0x0][0x620] ;  /* 0x00018800ff0e7b82 */ /* 0x000e620000000a00 */
[----:B0-----:R-:W-:-:S04]  /*52f0*/  ISETP.NE.U32.AND P0, PT, R10, RZ, PT ;  /* 0x000000ff0a00720c */ /* 0x001fc80003f05070 */
[----:B------:R-:W-:-:S13]  /*5300*/  ISETP.NE.AND.EX P0, PT, R11, RZ, PT, P0 ;  /* 0x000000ff0b00720c */ /* 0x000fda0003f05300 */
[----:B-12-4-:R-:W-:Y:S05]  /*5310*/  @!P0 BRA `(.L_x_160) ;  /* 0x0000000000288947 */ /* 0x016fea0003800000 */
[----:B------:R-:W0:Y:S02]  /*5320*/  LDC R3, c[0x0][0x634] ;  /* 0x00018d00ff037b82 */ /* 0x000e240000000800 */
[----:B0-----:R-:W-:-:S05]  /*5330*/  IADD3 R3, P0, R16, R3, RZ ;  /* 0x0000000310037210 */ /* 0x001fca0007f1e0ff */
[----:B------:R-:W-:-:S04]  /*5340*/  IMAD.X R13, RZ, RZ, R17, P0 ;  /* 0x000000ffff0d7224 */ /* 0x000fc800000e0611 */
[----:B------:R-:W-:-:S04]  /*5350*/  IMAD.WIDE.U32 R4, R13, R10, RZ ;  /* 0x0000000a0d047225 */ /* 0x000fc800078e00ff */
[----:B---3--:R-:W-:-:S04]  /*5360*/  IMAD.WIDE.U32 R6, P0, R3, R11, R4 ;  /* 0x0000000b03067225 */ /* 0x008fc80007800004 */
[----:B------:R-:W-:-:S04]  /*5370*/  IMAD.WIDE.U32 R4, R3, R10, RZ ;  /* 0x0000000a03047225 */ /* 0x000fc800078e00ff */
[----:B------:R-:W-:Y:S01]  /*5380*/  IMAD.X R9, RZ, RZ, RZ, P0 ;  /* 0x000000ffff097224 */ /* 0x000fe200000e06ff */
[----:B------:R-:W-:Y:S01]  /*5390*/  IADD3 RZ, P0, R5, R6, RZ ;  /* 0x0000000605ff7210 */ /* 0x000fe20007f1e0ff */
[----:B------:R-:W-:-:S04]  /*53a0*/  IMAD.MOV.U32 R8, RZ, RZ, R7 ;  /* 0x000000ffff087224 */ /* 0x000fc800078e0007 */
[----:B------:R-:W-:-:S08]  /*53b0*/  IMAD.WIDE.U32.X R8, R13, R11, R8, P0 ;  /* 0x0000000b0d087225 */ /* 0x000fd000000e0408 */
.L_x_160:
[-CC-:B------:R-:W-:Y:S01]  /*53c0*/  SHF.R.U64 R19, R8, R0.reuse, R9.reuse ;  /* 0x0000000008137219 */ /* 0x180fe20000001209 */
[----:B------:R-:W0:Y:S01]  /*53d0*/  LDC.64 R26, c[0x0][0x640] ;  /* 0x00019000ff1a7b82 */ /* 0x000e220000000a00 */
[----:B------:R-:W-:Y:S01]  /*53e0*/  SHF.R.U32.HI R0, RZ, R0, R9 ;  /* 0x00000000ff007219 */ /* 0x000fe20000011609 */
[----:B------:R-:W-:Y:S01]  /*53f0*/  ULDC UR4, c[0x0][0x150] ;  /* 0x0000540000047ab9 */ /* 0x000fe20000000800 */
[----:B------:R-:W-:Y:S02]  /*5400*/  IADD3 R3, P0, RZ, -R19, RZ ;  /* 0x80000013ff037210 */ /* 0x000fe40007f1e0ff */
[----:B---3--:R-:W-:-:S03]  /*5410*/  I2FP.F32.U32 R7, R12 ;  /* 0x0000000c00077245 */ /* 0x008fc60000201000 */
[----:B------:R-:W1:Y:S01]  /*5420*/  LDC R6, c[0x0][0x618] ;  /* 0x00018600ff067b82 */ /* 0x000e620000000800 */
[----:B------:R-:W-:Y:S02]  /*5430*/  IMAD.X R5, RZ, RZ, ~R0, P0 ;  /* 0x000000ffff057224 */ /* 0x000fe400000e0e00 */
[----:B------:R-:W-:Y:S01]  /*5440*/  FMUL R7, R7, UR4 ;  /* 0x0000000407077c20 */ /* 0x000fe20008400000 */
[----:B------:R-:W-:Y:S01]  /*5450*/  ULDC UR4, c[0x0][0x154] ;  /* 0x0000550000047ab9 */ /* 0x000fe20000000800 */
[-C--:B------:R-:W-:Y:S02]  /*5460*/  IMAD R0, R5, R14.reuse, RZ ;  /* 0x0000000e05007224 */ /* 0x080fe400078e02ff */
[C---:B------:R-:W-:Y:S01]  /*5470*/  IMAD.WIDE.U32 R4, R3.reuse, R14, R16 ;  /* 0x0000000e03047225 */ /* 0x040fe200078e0010 */
[----:B------:R-:W2:Y:S01]  /*5480*/  LDC R8, c[0x0][0x608] ;  /* 0x00018200ff087b82 */ /* 0x000ea20000000800 */
[----:B------:R-:W3:Y:S02]  /*5490*/  F2I.U32.TRUNC.NTZ R7, R7 ;  /* 0x0000000700077305 */ /* 0x000ee4000020f000 */
[----:B------:R-:W-:Y:S01]  /*54a0*/  IMAD R3, R3, R15, R0 ;  /* 0x0000000f03037224 */ /* 0x000fe200078e0200 */
[----:B------:R-:W-:-:S03]  /*54b0*/  I2FP.F32.U32 R0, R20 ;  /* 0x0000001400007245 */ /* 0x000fc60000201000 */
[----:B------:R-:W-:Y:S01]  /*54c0*/  IMAD.IADD R3, R5, 0x1, R3 ;  /* 0x0000000105037824 */ /* 0x000fe200078e0203 */
[----:B------:R-:W4:Y:S01]  /*54d0*/  LDC R11, c[0x0][0x658] ;  /* 0x00019600ff0b7b82 */ /* 0x000f220000000800 */
[----:B0-----:R-:W-:-:S04]  /*54e0*/  ISETP.NE.U32.AND P0, PT, R26, RZ, PT ;  /* 0x000000ff1a00720c */ /* 0x001fc80003f05070 */
[----:B------:R-:W-:-:S03]  /*54f0*/  ISETP.NE.AND.EX P0, PT, R27, RZ, PT, P0 ;  /* 0x000000ff1b00720c */ /* 0x000fc60003f05300 */
[----:B------:R-:W0:Y:S01]  /*5500*/  LDC R9, c[0x0][0x144] ;  /* 0x00005100ff097b82 */ /* 0x000e220000000800 */
[-C--:B-1----:R-:W-:Y:S01]  /*5510*/  SHF.R.U64 R10, R4, R6.reuse, R3 ;  /* 0x00000006040a7219 */ /* 0x082fe20000001203 */
[----:B---3--:R-:W-:Y:S01]  /*5520*/  IMAD.MOV R7, RZ, RZ, -R7 ;  /* 0x000000ffff077224 */ /* 0x008fe200078e0a07 */
[----:B------:R-:W-:Y:S01]  /*5530*/  SHF.R.U32.HI R3, RZ, R6, R3 ;  /* 0x00000006ff037219 */ /* 0x000fe20000011603 */
[----:B------:R-:W-:-:S04]  /*5540*/  FMUL R6, R0, UR4 ;  /* 0x0000000400067c20 */ /* 0x000fc80008400000 */
[----:B------:R-:W1:Y:S01]  /*5550*/  LDC R21, c[0x0][0x148] ;  /* 0x00005200ff157b82 */ /* 0x000e620000000800 */
[----:B------:R3:W0:Y:S01]  /*5560*/  F2I.U32.TRUNC.NTZ R14, R6 ;  /* 0x00000006000e7305 */ /* 0x000622000020f000 */
[-CC-:B--2---:R-:W-:Y:S02]  /*5570*/  SHF.R.U64 R13, R10, R8.reuse, R3.reuse ;  /* 0x000000080a0d7219 */ /* 0x184fe40000001203 */
[----:B------:R-:W-:-:S04]  /*5580*/  SHF.R.U32.HI R0, RZ, R8, R3 ;  /* 0x00000008ff007219 */ /* 0x000fc80000011603 */
[----:B------:R-:W2:Y:S01]  /*5590*/  LDC R24, c[0x0][0x600] ;  /* 0x00018000ff187b82 */ /* 0x000ea20000000800 */
[-CC-:B----4-:R-:W-:Y:S02]  /*55a0*/  SHF.R.U64 R15, R13, R11.reuse, R0.reuse ;  /* 0x0000000b0d0f7219 */ /* 0x190fe40000001200 */
[----:B------:R-:W-:-:S03]  /*55b0*/  SHF.R.U32.HI R5, RZ, R11, R0 ;  /* 0x0000000bff057219 */ /* 0x000fc60000011600 */
[----:B------:R-:W-:Y:S02]  /*55c0*/  IMAD.MOV.U32 R4, RZ, RZ, R15 ;  /* 0x000000ffff047224 */ /* 0x000fe400078e000f */
[----:B------:R-:W4:Y:S01]  /*55d0*/  LDC R28, c[0x0][0x648] ;  /* 0x00019200ff1c7b82 */ /* 0x000f220000000800 */
[----:B0-----:R-:W-:-:S07]  /*55e0*/  IMAD R25, R9, R7, R12 ;  /* 0x0000000709197224 */ /* 0x001fce00078e020c */
[----:B------:R-:W0:Y:S08]  /*55f0*/  LDC R29, c[0x0][0x638] ;  /* 0x00018e00ff1d7b82 */ /* 0x000e300000000800 */
[----:B------:R-:W0:Y:S01]  /*5600*/  LDC R30, c[0x0][0x610] ;  /* 0x00018400ff1e7b82 */ /* 0x000e220000000800 */
[----:B-123--:R-:W-:Y:S05]  /*5610*/  @!P0 BRA `(.L_x_161) ;  /* 0x0000000000288947 */ /* 0x00efea0003800000 */
        /* <DEDUP_REMOVED lines=10> */
.L_x_161:
[----:B------:R-:W-:Y:S01]  /*56c0*/  ISETP.NE.AND P0, PT, R2, 0x1, PT ;  /* 0x000000010200780c */ /* 0x000fe20003f05270 */
[----:B------:R-:W-:Y:S01]  /*56d0*/  IMAD.MOV R14, RZ, RZ, -R14 ;  /* 0x000000ffff0e7224 */ /* 0x000fe200078e0a0e */
[----:B----4-:R-:W-:Y:S01]  /*56e0*/  SHF.R.U64 R3, R4, R28, R5 ;  /* 0x0000001c04037219 */ /* 0x010fe20000001205 */
[----:B------:R-:W-:Y:S01]  /*56f0*/  VIADD R5, R24, 0xffffffff ;  /* 0xffffffff18057836 */ /* 0x000fe20000000000 */
[----:B------:R-:W-:-:S03]  /*5700*/  LOP3.LUT R0, R13, R94, RZ, 0xc0, !PT ;  /* 0x0000005e0d007212 */ /* 0x000fc600078ec0ff */
[----:B------:R-:W-:Y:S01]  /*5710*/  IMAD.MOV R4, RZ, RZ, -R3 ;  /* 0x000000ffff047224 */ /* 0x000fe200078e0a03 */
[----:B------:R-:W-:Y:S01]  /*5720*/  LOP3.LUT R10, R10, R5, RZ, 0xc0, !PT ;  /* 0x000000050a0a7212 */ /* 0x000fe200078ec0ff */
[----:B------:R-:W-:Y:S02]  /*5730*/  IMAD R0, R91, R3, R0 ;  /* 0x000000035b007224 */ /* 0x000fe400078e0200 */
[----:B0-----:R-:W-:Y:S02]  /*5740*/  IMAD R3, R4, R29, R15 ;  /* 0x0000001d04037224 */ /* 0x001fe400078e020f */
[----:B------:R-:W-:Y:S02]  /*5750*/  @P0 IMAD R25, R21, R14, R20 ;  /* 0x0000000e15190224 */ /* 0x000fe400078e0214 */
[----:B------:R-:W-:Y:S02]  /*5760*/  IMAD R5, R3, R24, R10 ;  /* 0x0000001803057224 */ /* 0x000fe400078e020a */
[----:B------:R-:W-:-:S02]  /*5770*/  IMAD R0, R0, R30, R25 ;  /* 0x0000001e00007224 */ /* 0x000fc400078e0219 */
[----:B------:R-:W-:-:S03]  /*5780*/  IMAD.MOV.U32 R4, RZ, RZ, 0x1 ;  /* 0x00000001ff047424 */ /* 0x000fc600078e00ff */
[----:B------:R-:W-:Y:S02]  /*5790*/  SEL R98, R5, R0, !P0 ;  /* 0x0000000005627207 */ /* 0x000fe40004000000 */
[----:B------:R-:W-:Y:S02]  /*57a0*/  PRMT R3, R4, 0x7610, R3 ;  /* 0x0000761004037816 */ /* 0x000fe40000000003 */
[----:B------:R-:W-:-:S07]  /*57b0*/  SEL R0, R0, R5, !P0 ;  /* 0x0000000500007207 */ /* 0x000fce0004000000 */
.L_x_159:
[----:B------:R-:W-:Y:S01]  /*57c0*/  LOP3.LUT P0, RZ, R3, 0xff, RZ, 0xc0, !PT ;  /* 0x000000ff03ff7812 */ /* 0x000fe2000780c0ff */
[----:B------:R-:W-:-:S12]  /*57d0*/  IMAD.MOV.U32 R97, RZ, RZ, R0 ;  /* 0x000000ffff617224 */ /* 0x000fd800078e0000 */
[----:B------:R-:W-:Y:S05]  /*57e0*/  @P0 BRA `(.L_x_162) ;  /* 0xffffffb800600947 */ /* 0x000fea000383ffff */
[----:B------:R-:W-:Y:S05]  /*57f0*/  EXIT ;  /* 0x000000000000794d */ /* 0x000fea0003800000 */
.L_x_3:
        /* <DEDUP_REMOVED lines=26> */
.L_x_164:
[--C-:B------:R-:W-:Y:S01]  /*59a0*/  SHF.R.U64 R14, R12, R20, R13.reuse ;  /* 0x000000140c0e7219 */ /* 0x100fe2000000120d */
[----:B------:R-:W0:Y:S01]  /*59b0*/  LDC R24, c[0x0][0x618] ;  /* 0x00018600ff187b82 */ /* 0x000e220000000800 */
[----:B------:R-:W-:Y:S01]  /*59c0*/  I2FP.F32.U32 R8, R6 ;  /* 0x0000000600087245 */ /* 0x000fe20000201000 */
[----:B------:R-:W-:Y:S01]  /*59d0*/  ULDC UR4, c[0x0][0x150] ;  /* 0x0000540000047ab9 */ /* 0x000fe20000000800 */
[----:B------:R-:W-:Y:S02]  /*59e0*/  SHF.R.U32.HI R7, RZ, R20, R13 ;  /* 0x00000014ff077219 */ /* 0x000fe4000001160d */
[----:B------:R-:W-:Y:S01]  /*59f0*/  IADD3 R11, P0, RZ, -R14, RZ ;  /* 0x8000000eff0b7210 */ /* 0x000fe20007f1e0ff */
[----:B------:R-:W-:Y:S01]  /*5a00*/  FMUL R13, R8, UR4 ;  /* 0x00000004080d7c20 */ /* 0x000fe20008400000 */
[----:B------:R-:W-:Y:S01]  /*5a10*/  ULDC UR4, c[0x0][0x154] ;  /* 0x0000550000047ab9 */ /* 0x000fe20000000800 */
[----:B------:R-:W1:Y:S02]  /*5a20*/  LDC.64 R26, c[0x0][0x640] ;  /* 0x00019000ff1a7b82 */ /* 0x000e640000000a00 */
[----:B------:R-:W-:-:S02]  /*5a30*/  IMAD.X R7, RZ, RZ, ~R7, P0 ;  /* 0x000000ffff077224 */ /* 0x000fc400000e0e07 */
[----:B------:R-:W2:Y:S01]  /*5a40*/  F2I.U32.TRUNC.NTZ R13, R13 ;  /* 0x0000000d000d7305 */ /* 0x000ea2000020f000 */
[----:B------:R-:W-:-:S03]  /*5a50*/  IMAD.WIDE.U32 R8, R11, R22, R16 ;  /* 0x000000160b087225 */ /* 0x000fc600078e0010 */
[----:B------:R-:W3:Y:S01]  /*5a60*/  LDC R15, c[0x0][0x144] ;  /* 0x00005100ff0f7b82 */ /* 0x000ee20000000800 */
[----:B------:R-:W-:-:S04]  /*5a70*/  IMAD R10, R7, R22, RZ ;  /* 0x00000016070a7224 */ /* 0x000fc800078e02ff */
[----:B------:R-:W-:Y:S02]  /*5a80*/  IMAD R7, R11, R23, R10 ;  /* 0x000000170b077224 */ /* 0x000fe400078e020a */
[----:B------:R-:W-:Y:S01]  /*5a90*/  IMAD.MOV.U32 R10, RZ, RZ, -0x1 ;  /* 0xffffffffff0a7424 */ /* 0x000fe200078e00ff */
[----:B------:R-:W4:Y:S01]  /*5aa0*/  LDC R20, c[0x0][0x608] ;  /* 0x00018200ff147b82 */ /* 0x000f220000000800 */
[----:B------:R-:W-:Y:S01]  /*5ab0*/  IMAD.IADD R7, R9, 0x1, R7 ;  /* 0x0000000109077824 */ /* 0x000fe200078e0207 */
[----:B------:R-:W-:-:S04]  /*5ac0*/  I2FP.F32.U32 R9, R3 ;  /* 0x0000000300097245 */ /* 0x000fc80000201000 */
[-C--:B0-----:R-:W-:Y:S01]  /*5ad0*/  SHF.R.U64 R12, R8, R24.reuse, R7 ;  /* 0x00000018080c7219 */ /* 0x081fe20000001207 */
[----:B--2---:R-:W-:Y:S01]  /*5ae0*/  IMAD.MOV R8, RZ, RZ, -R13 ;  /* 0x000000ffff087224 */ /* 0x004fe200078e0a0d */
[----:B------:R-:W0:Y:S01]  /*5af0*/  LDC R11, c[0x0][0x658] ;  /* 0x00019600ff0b7b82 */ /* 0x000e220000000800 */
[----:B-1----:R-:W-:Y:S01]  /*5b00*/  ISETP.NE.U32.AND P0, PT, R26, RZ, PT ;  /* 0x000000ff1a00720c */ /* 0x002fe20003f05070 */
[----:B------:R-:W-:Y:S01]  /*5b10*/  FMUL R9, R9, UR4 ;  /* 0x0000000409097c20 */ /* 0x000fe20008400000 */
[----:B------:R-:W-:Y:S02]  /*5b20*/  SHF.R.U32.HI R7, RZ, R24, R7 ;  /* 0x00000018ff077219 */ /* 0x000fe40000011607 */
[----:B------:R-:W-:-:S03]  /*5b30*/  ISETP.NE.AND.EX P0, PT, R27, RZ, PT, P0 ;  /* 0x000000ff1b00720c */ /* 0x000fc60003f05300 */
[----:B------:R-:W1:Y:S01]  /*5b40*/  LDC R22, c[0x0][0x148] ;  /* 0x00005200ff167b82 */ /* 0x000e620000000800 */
[----:B---3--:R-:W-:Y:S02]  /*5b50*/  IMAD R23, R15, R8, R6 ;  /* 0x000000080f177224 */ /* 0x008fe400078e0206 */
[----:B------:R-:W-:-:S05]  /*5b60*/  IMAD.MOV.U32 R8, RZ, RZ, 0x1 ;  /* 0x00000001ff087424 */ /* 0x000fca00078e00ff */
[----:B------:R-:W2:Y:S01]  /*5b70*/  LDC R21, c[0x0][0x600] ;  /* 0x00018000ff157b82 */ /* 0x000ea20000000800 */
[-CC-:B----4-:R-:W-:Y:S02]  /*5b80*/  SHF.R.U64 R15, R12, R20.reuse, R7.reuse ;  /* 0x000000140c0f7219 */ /* 0x190fe40000001207 */
[----:B------:R-:W-:Y:S02]  /*5b90*/  SHF.R.U32.HI R6, RZ, R20, R7 ;  /* 0x00000014ff067219 */ /* 0x000fe40000011607 */
[----:B------:R3:W4:Y:S03]  /*5ba0*/  F2I.U32.TRUNC.NTZ R20, R9 ;  /* 0x0000000900147305 */ /* 0x000726000020f000 */
[----:B------:R-:W1:Y:S01]  /*5bb0*/  LDC R25, c[0x0][0x648] ;  /* 0x00019200ff197b82 */ /* 0x000e620000000800 */
[-C--:B0-----:R-:W-:Y:S02]  /*5bc0*/  SHF.R.U64 R19, R15, R11.reuse, R6 ;  /* 0x0000000b0f137219 */ /* 0x081fe40000001206 */
[----:B------:R-:W-:-:S02]  /*5bd0*/  SHF.L.U32 R10, R10, R11, RZ ;  /* 0x0000000b0a0a7219 */ /* 0x000fc400000006ff */
[-C--:B------:R-:W-:Y:S01]  /*5be0*/  SHF.R.U32.HI R7, RZ, R11.reuse, R6 ;  /* 0x0000000bff077219 */ /* 0x080fe20000011606 */
[----:B------:R-:W-:Y:S01]  /*5bf0*/  IMAD.MOV.U32 R6, RZ, RZ, R19 ;  /* 0x000000ffff067224 */ /* 0x000fe200078e0013 */
[----:B------:R-:W-:Y:S01]  /*5c00*/  SHF.L.U32 R24, R8, R11, RZ ;  /* 0x0000000b08187219 */ /* 0x000fe200000006ff */
[----:B------:R-:W0:Y:S01]  /*5c10*/  LDC R28, c[0x0][0x638] ;  /* 0x00018e00ff1c7b82 */ /* 0x000e220000000800 */
[----:B------:R-:W-:-:S07]  /*5c20*/  LOP3.LUT R30, RZ, R10, RZ, 0x33, !PT ;  /* 0x0000000aff1e7212 */ /* 0x000fce00078e33ff */
[----:B------:R-:W0:Y:S01]  /*5c30*/  LDC R29, c[0x0][0x610] ;  /* 0x00018400ff1d7b82 */ /* 0x000e220000000800 */
[----:B---34-:R-:W-:Y:S05]  /*5c40*/  @!P0 BRA `(.L_x_165) ;  /* 0x0000000000288947 */ /* 0x018fea0003800000 */
[----:B------:R-:W3:Y:S02]  /*5c50*/  LDC R6, c[0x0][0x64c] ;  /* 0x00019300ff067b82 */ /* 0x000ee40000000800 */
[----:B---3--:R-:W-:-:S05]  /*5c60*/  IADD3 R11, P0, R19, R6, RZ ;  /* 0x00000006130b7210 */ /* 0x008fca0007f1e0ff */
        /* <DEDUP_REMOVED lines=8> */
.L_x_165:
[----:B------:R-:W-:Y:S01]  /*5cf0*/  ISETP.NE.AND P0, PT, R2, 0x1, PT ;  /* 0x000000010200780c */ /* 0x000fe20003f05270 */
[----:B--2---:R-:W-:Y:S01]  /*5d00*/  VIADD R9, R21, 0xffffffff ;  /* 0xffffffff15097836 */ /* 0x004fe20000000000 */
[----:B-1----:R-:W-:Y:S01]  /*5d10*/  SHF.R.U64 R7, R6, R25, R7 ;  /* 0x0000001906077219 */ /* 0x002fe20000001207 */
[----:B------:R-:W-:Y:S01]  /*5d20*/  IMAD.MOV R20, RZ, RZ, -R20 ;  /* 0x000000ffff147224 */ /* 0x000fe200078e0a14 */
[----:B------:R-:W-:Y:S02]  /*5d30*/  LOP3.LUT R6, R15, R30, RZ, 0xc0, !PT ;  /* 0x0000001e0f067212 */ /* 0x000fe400078ec0ff */
[----:B------:R-:W-:Y:S01]  /*5d40*/  LOP3.LUT R12, R12, R9, RZ, 0xc0, !PT ;  /* 0x000000090c0c7212 */ /* 0x000fe200078ec0ff */
[----:B------:R-:W-:Y:S02]  /*5d50*/  IMAD.MOV R8, RZ, RZ, -R7 ;  /* 0x000000ffff087224 */ /* 0x000fe400078e0a07 */
[----:B------:R-:W-:Y:S02]  /*5d60*/  IMAD R6, R24, R7, R6 ;  /* 0x0000000718067224 */ /* 0x000fe400078e0206 */
[----:B------:R-:W-:-:S02]  /*5d70*/  IMAD.MOV.U32 R9, RZ, RZ, 0x1 ;  /* 0x00000001ff097424 */ /* 0x000fc400078e00ff */
[----:B------:R-:W-:Y:S02]  /*5d80*/  @P0 IMAD R23, R22, R20, R3 ;  /* 0x0000001416170224 */ /* 0x000fe400078e0203 */
[----:B0-----:R-:W-:Y:S02]  /*5d90*/  IMAD R3, R8, R28, R19 ;  /* 0x0000001c08037224 */ /* 0x001fe400078e0213 */
[----:B------:R-:W-:Y:S02]  /*5da0*/  IMAD R13, R6, R29, R23 ;  /* 0x0000001d060d7224 */ /* 0x000fe400078e0217 */
[----:B------:R-:W-:Y:S02]  /*5db0*/  IMAD R6, R3, R21, R12 ;  /* 0x0000001503067224 */ /* 0x000fe400078e020c */
[----:B------:R-:W-:-:S03]  /*5dc0*/  IMAD.MOV.U32 R8, RZ, RZ, R14 ;  /* 0x000000ffff087224 */ /* 0x000fc600078e000e */
[----:B------:R-:W-:Y:S02]  /*5dd0*/  SEL R20, R6, R13, !P0 ;  /* 0x0000000d06147207 */ /* 0x000fe40004000000 */
[----:B------:R-:W-:-:S07]  /*5de0*/  SEL R13, R13, R6, !P0 ;  /* 0x000000060d0d7207 */ /* 0x000fce0004000000 */
.L_x_163:
[----:B------:R-:W-:-:S08]  /*5df0*/  NOP ;  /* 0x0000000000007918 */ /* 0x000fd00000000000 */
[----:B------:R-:W0:-:S00]  /*5e00*/  USETMAXREG.DEALLOC.CTAPOOL 0x28 ;  /* 0x00000028000079c8 */ /* 0x000e0000080e0500 */
[----:B0-----:R-:W-:-:S13]  /*5e10*/  ISETP.NE.AND P0, PT, R0, RZ, PT ;  /* 0x000000ff0000720c */ /* 0x001fda0003f05270 */
[----:B------:R-:W-:Y:S05]  /*5e20*/  @P0 EXIT ;  /* 0x000000000000094d */ /* 0x000fea0003800000 */
[----:B------:R-:W-:Y:S01]  /*5e30*/  LOP3.LUT P0, RZ, R9, 0xff, RZ, 0xc0, !PT ;  /* 0x000000ff09ff7812 */ /* 0x000fe2000780c0ff */
[----:B------:R-:W-:Y:S02]  /*5e40*/  IMAD.MOV.U32 R0, RZ, RZ, 0x1 ;  /* 0x00000001ff007424 */ /* 0x000fe400078e00ff */
[----:B------:R-:W-:-:S10]  /*5e50*/  IMAD.MOV.U32 R3, RZ, RZ, RZ ;  /* 0x000000ffff037224 */ /* 0x000fd400078e00ff */
[----:B------:R-:W-:Y:S05]  /*5e60*/  @!P0 BRA `(.L_x_166) ;  /* 0x0000000c001c8947 */ /* 0x000fea0003800000 */
[----:B------:R-:W0:Y:S01]  /*5e70*/  LDC R0, c[0x0][0x28c] ;  /* 0x0000a300ff007b82 */ /* 0x000e220000000800 */
[----:B------:R-:W-:Y:S01]  /*5e80*/  LOP3.LUT P0, RZ, R4, 0x1f, RZ, 0xc0, !PT ;  /* 0x0000001f04ff7812 */ /* 0x000fe2000780c0ff */
[----:B------:R-:W-:Y:S01]  /*5e90*/  ULDC UR5, c[0x0][0x658] ;  /* 0x0001960000057ab9 */ /* 0x000fe20000000800 */
[----:B------:R-:W-:Y:S01]  /*5ea0*/  UMOV UR6, 0xffffffff ;  /* 0xffffffff00067882 */ /* 0x000fe20000000000 */
[----:B------:R-:W-:Y:S01]  /*5eb0*/  BSSY B0, `(.L_x_166) ;  /* 0x00000c2000007945 */ /* 0x000fe20003800000 */
[----:B------:R-:W-:Y:S01]  /*5ec0*/  USHF.L.U32 UR6, UR6, UR5, URZ ;  /* 0x0000000506067299 */ /* 0x000fe2000800063f */
[C---:B------:R-:W-:Y:S01]  /*5ed0*/  ISETP.NE.AND P2, PT, R5.reuse, RZ, PT ;  /* 0x000000ff0500720c */ /* 0x040fe20003f45270 */
[----:B------:R-:W-:Y:S01]  /*5ee0*/  IMAD.MOV.U32 R11, RZ, RZ, 0x1 ;  /* 0x00000001ff0b7424 */ /* 0x000fe200078e00ff */
[----:B------:R-:W-:Y:S01]  /*5ef0*/  ISETP.NE.OR P0, PT, R5, RZ, !P0 ;  /* 0x000000ff0500720c */ /* 0x000fe20004705670 */
[----:B------:R-:W-:Y:S01]  /*5f00*/  ULDC UR4, c[0x0][0x600] ;  /* 0x0001800000047ab9 */ /* 0x000fe20000000800 */
[----:B------:R-:W-:Y:S01]  /*5f10*/  LOP3.LUT R19, R18, 0x2, RZ, 0xfc, !PT ;  /* 0x0000000212137812 */ /* 0x000fe200078efcff */
[----:B------:R-:W-:Y:S01]  /*5f20*/  UMOV UR7, 0x1 ;  /* 0x0000000100077882 */ /* 0x000fe20000000000 */
[----:B------:R-:W-:-:S02]  /*5f30*/  UIADD3 UR15, UR4, -0x1, URZ ;  /* 0xffffffff040f7890 */ /* 0x000fc4000fffe03f */
[----:B------:R-:W-:Y:S02]  /*5f40*/  USHF.L.U32 UR17, UR7, UR5, URZ ;  /* 0x0000000507117299 */ /* 0x000fe4000800063f */
[----:B------:R-:W-:Y:S01]  /*5f50*/  ULOP3.LUT UR16, URZ, UR6, URZ, 0x33, !UPT ;  /* 0x000000063f107292 */ /* 0x000fe2000f8e333f */
[----:B------:R-:W-:Y:S01]  /*5f60*/  ULDC.64 UR20, c[0x0][0x198] ;  /* 0x0000660000147ab9 */ /* 0x000fe20000000a00 */
[----:B0-----:R-:W-:-:S05]  /*5f70*/  VIADD R0, R0, 0x3f ;  /* 0x0000003f00007836 */ /* 0x001fca0000000000 */
[----:B------:R-:W-:-:S04]  /*5f80*/  SHF.R.S32.HI R3, RZ, 0x1f, R0 ;  /* 0x0000001fff037819 */ /* 0x000fc80000011400 */
[----:B------:R-:W-:Y:S01]  /*5f90*/  LEA.HI R3, R3, R0, RZ, 0x6 ;  /* 0x0000000003037211 */ /* 0x000fe200078f30ff */
[----:B------:R-:W-:-:S03]  /*5fa0*/  IMAD.MOV.U32 R0, RZ, RZ, 0x1 ;  /* 0x00000001ff007424 */ /* 0x000fc600078e00ff */
[----:B------:R-:W-:Y:S01]  /*5fb0*/  SHF.R.S32.HI R12, RZ, 0x6, R3 ;  /* 0x00000006ff0c7819 */ /* 0x000fe20000011403 */
[----:B------:R-:W-:-:S04]  /*5fc0*/  IMAD.MOV.U32 R3, RZ, RZ, RZ ;  /* 0x000000ffff037224 */ /* 0x000fc800078e00ff */
[----:B------:R-:W-:-:S07]  /*5fd0*/  VIADD R10, R12, 0x1 ;  /* 0x000000010c0a7836 */ /* 0x000fce0000000000 */
.L_x_178:
[----:B------:R-:W-:-:S03]  /*5fe0*/  UMOV UR4, 0xffffffff ;  /* 0xffffffff00047882 */ /* 0x000fc60000000000 */
[----:B------:R-:W-:Y:S05]  /*5ff0*/  BRA.DIV UR4, `(.L_x_167) ;  /* 0x0000000e04a07947 */ /* 0x000fea000b800000 */
[----:B------:R-:W-:-:S13]  /*6000*/  ELECT P6, URZ, PT ;  /* 0x00000000003f782f */ /* 0x000fda00038c0000 */
.L_x_189:
[----:B------:R-:W0:Y:S01]  /*6010*/  LDC R4, c[0x0][0x28c] ;  /* 0x0000a300ff047b82 */ /* 0x000e220000000800 */
[----:B------:R-:W-:Y:S01]  /*6020*/  BSSY B1, `(.L_x_168) ;  /* 0x0000037000017945 */ /* 0x000fe20003800000 */
[----:B0-----:R-:W-:-:S13]  /*6030*/  ISETP.LT.OR P6, PT, R4, 0x1, !P6 ;  /* 0x000000010400780c */ /* 0x001fda00077c1670 */
[----:B------:R-:W-:Y:S05]  /*6040*/  @P6 BRA `(.L_x_169) ;  /* 0x0000000000d06947 */ /* 0x000fea0003800000 */
[----:B------:R-:W-:Y:S02]  /*6050*/  IMAD.SHL.U32 R20, R20, 0x40, RZ ;  /* 0x0000004014147824 */ /* 0x000fe400078e00ff */
[----:B------:R-:W-:Y:S02]  /*6060*/  IMAD.SHL.U32 R13, R13, 0x100, RZ ;  /* 0x000001000d0d7824 */ /* 0x000fe400078e00ff */
[----:B------:R-:W-:Y:S02]  /*6070*/  IMAD.MOV.U32 R21, RZ, RZ, RZ ;  /* 0x000000ffff157224 */ /* 0x000fe400078e00ff */
[----:B------:R-:W-:Y:S02]  /*6080*/  IMAD.MOV.U32 R4, RZ, RZ, R10 ;  /* 0x000000ffff047224 */ /* 0x000fe400078e000a */
[----:B------:R-:W-:Y:S02]  /*6090*/  IMAD.MOV.U32 R5, RZ, RZ, R0 ;  /* 0x000000ffff057224 */ /* 0x000fe400078e0000 */
[----:B------:R-:W-:-:S07]  /*60a0*/  IMAD.MOV.U32 R6, RZ, RZ, R3 ;  /* 0x000000ffff067224 */ /* 0x000fce00078e0003 */
.L_x_173:
[----:B------:R-:W0:Y:S01]  /*60b0*/  S2R R14, SR_CgaCtaId ;  /* 0x00000000000e7919 */ /* 0x000e220000008800 */
[----:B------:R-:W-:Y:S01]  /*60c0*/  MOV R7, 0x400 ;  /* 0x0000040000077802 */ /* 0x000fe20000000f00 */
[----:B------:R-:W1:Y:S03]  /*60d0*/  @!P2 LDC R9, c[0x0][0x500] ;  /* 0x00014000ff09ab82 */ /* 0x000e660000000800 */
[----:B0-----:R-:W-:Y:S02]  /*60e0*/  LEA R15, R14, R7, 0x18 ;  /* 0x000000070e0f7211 */ /* 0x001fe400078ec0ff */
[----:B------:R-:W-:-:S03]  /*60f0*/  SHF.L.U32 R7, R5, 0x1f, RZ ;  /* 0x0000001f05077819 */ /* 0x000fc600000006ff */
[----:B------:R-:W-:-:S04]  /*6100*/  IMAD R14, R6, 0x8, R15 ;  /* 0x00000008060e7824 */ /* 0x000fc800078e020f */
[----:B------:R-:W0:Y:S02]  /*6110*/  SYNCS.PHASECHK.TRANS64.TRYWAIT P1, [R14+URZ+0x20], R7 ;  /* 0x000020070e0075a7 */ /* 0x000e24000802017f */
[----:B01----:R-:W-:Y:S05]  /*6120*/  @!P1 BRA `(.L_x_170) ;  /* 0x0000000c00749947 */ /* 0x003fea0003800000 */
.L_x_190:
[----:B0-----:R-:W-:Y:S01]  /*6130*/  PRMT R7, R19, 0x9910, RZ ;  /* 0x0000991013077816 */ /* 0x001fe200000000ff */
[----:B------:R0:W-:Y:S03]  /*6140*/  @!P2 SYNCS.ARRIVE.TRANS64 RZ, [R14+URZ], R9 ;  /* 0x000000090effa9a7 */ /* 0x0001e6000800003f */
[----:B------:R-:W-:-:S13]  /*6150*/  ISETP.NE.AND P1, PT, R7, 0x2, PT ;  /* 0x000000020700780c */ /* 0x000fda0003f25270 */
[----:B0-----:R-:W-:Y:S05]  /*6160*/  @P1 BRA `(.L_x_171) ;  /* 0x0000000000041947 */ /* 0x001fea0003800000 */
[----:B------:R-:W-:Y:S01]  /*6170*/  BPT.TRAP 0x1 ;  /* 0x000000040000795c */ /* 0x000fe20000300000 */
.L_x_171:
[----:B------:R-:W-:Y:S05]  /*6180*/  @P0 BRA `(.L_x_172) ;  /* 0x0000000000040947 */ /* 0x000fea0003800000 */
[----:B------:R-:W-:Y:S01]  /*6190*/  BPT.TRAP 0x1 ;  /* 0x000000040000795c */ /* 0x000fe20000300000 */
.L_x_172:
[--C-:B------:R-:W-:Y:S01]  /*61a0*/  IMAD R7, R6, 0x4000, R15.reuse ;  /* 0x0000400006077824 */ /* 0x100fe200078e020f */
[----:B------:R-:W-:Y:S01]  /*61b0*/  R2UR UR9, R14 ;  /* 0x000000000e0972ca */ /* 0x000fe200000e0000 */
[----:B------:R-:W-:Y:S01]  /*61c0*/  IMAD R15, R6, 0x1000, R15 ;  /* 0x00001000060f7824 */ /* 0x000fe200078e020f */
[----:B------:R-:W-:Y:S01]  /*61d0*/  UIADD3 UR4, UP0, UR20, 0xf0, URZ ;  /* 0x000000f014047890 */ /* 0x000fe2000ff1e03f */
[----:B------:R-:W-:Y:S01]  /*61e0*/  VIADD R4, R4, 0xffffffff ;  /* 0xffffffff04047836 */ /* 0x000fe20000000000 */
[----:B------:R-:W-:Y:S01]  /*61f0*/  R2UR UR5, R7 ;  /* 0x00000000070572ca */ /* 0x000fe200000e0000 */
[----:B------:R-:W-:Y:S01]  /*6200*/  UIADD3 UR22, UP1, UR20, 0x1f0, URZ ;  /* 0x000001f014167890 */ /* 0x000fe2000ff3e03f */
[----:B------:R-:W-:Y:S01]  /*6210*/  R2UR UR8, R15 ;  /* 0x000000000f0872ca */ /* 0x000fe200000e0000 */
[----:B------:R-:W-:Y:S01]  /*6220*/  VIADD R6, R6, 0x1 ;  /* 0x0000000106067836 */ /* 0x000fe20000000000 */
[----:B------:R-:W-:Y:S01]  /*6230*/  R2UR UR11, R13 ;  /* 0x000000000d0b72ca */ /* 0x000fe200000e0000 */
[----:B------:R-:W-:Y:S01]  /*6240*/  UIADD3.X UR23, URZ, UR21, URZ, UP1, !UPT ;  /* 0x000000153f177290 */ /* 0x000fe20008ffe43f */
[C---:B------:R-:W-:Y:S01]  /*6250*/  R2UR UR10, R21.reuse ;  /* 0x00000000150a72ca */ /* 0x040fe200000e0000 */
[----:B------:R-:W-:Y:S01]  /*6260*/  UMOV UR6, 0x0 ;  /* 0x0000000000067882 */ /* 0x000fe20000000000 */
[----:B------:R-:W-:Y:S01]  /*6270*/  R2UR UR12, R8 ;  /* 0x00000000080c72ca */ /* 0x000fe200000e0000 */
[----:B------:R-:W-:Y:S01]  /*6280*/  UMOV UR7, 0x10000000 ;  /* 0x1000000000077882 */ /* 0x000fe20000000000 */
[----:B------:R-:W-:Y:S01]  /*6290*/  R2UR UR18, R20 ;  /* 0x00000000141272ca */ /* 0x000fe200000e0000 */
[----:B------:R-:W-:Y:S01]  /*62a0*/  VIADD R21, R21, 0x40 ;  /* 0x0000004015157836 */ /* 0x000fe20000000000 */
[----:B------:R-:W-:Y:S01]  /*62b0*/  ISETP.GT.AND P3, PT, R4, 0x1, PT ;  /* 0x000000010400780c */ /* 0x000fe20003f64270 */
[----:B------:R-:W-:Y:S01]  /*62c0*/  UIADD3 UR13, UR5, 0x100, URZ ;  /* 0x00000100050d7890 */ /* 0x000fe2000fffe03f */
[----:B------:R-:W-:Y:S01]  /*62d0*/  ISETP.NE.AND P1, PT, R6, 0x4, PT ;  /* 0x000000040600780c */ /* 0x000fe20003f25270 */
[----:B------:R-:W-:-:S02]  /*62e0*/  UIADD3.X UR5, URZ, UR21, URZ, UP0, !UPT ;  /* 0x000000153f057290 */ /* 0x000fc400087fe43f */
[----:B------:R-:W-:Y:S01]  /*62f0*/  UIADD3 UR14, UR8, 0x10100, URZ ;  /* 0x00010100080e7890 */ /* 0x000fe2000fffe03f */
[----:B------:R-:W-:Y:S02]  /*6300*/  SEL R14, RZ, 0x1, P1 ;  /* 0x00000001ff0e7807 */ /* 0x000fe40000800000 */
[----:B------:R-:W-:Y:S01]  /*6310*/  UMOV UR8, UR13 ;  /* 0x0000000d00087c82 */ /* 0x000fe20008000000 */
[----:B------:R-:W-:Y:S02]  /*6320*/  SEL R6, R6, RZ, P1 ;  /* 0x000000ff06067207 */ /* 0x000fe40000800000 */
[----:B------:R-:W-:Y:S01]  /*6330*/  LOP3.LUT R5, R5, R14, RZ, 0x3c, !PT ;  /* 0x0000000e05057212 */ /* 0x000fe200078e3cff */
[----:B------:R0:W-:Y:S02]  /*6340*/  UTMALDG.3D [UR8], [UR4], desc[UR6] ;  /* 0x00000608040075b4 */ /* 0x0001e40008011000 */
[----:B0-----:R-:W-:Y:S01]  /*6350*/  UMOV UR8, UR14 ;  /* 0x0000000e00087c82 */ /* 0x001fe20008000000 */
[----:B------:R-:W-:-:S02]  /*6360*/  UMOV UR11, UR18 ;  /* 0x00000012000b7c82 */ /* 0x000fc40008000000 */
[----:B------:R0:W-:Y:S02]  /*6370*/  UTMALDG.3D [UR8], [UR22], desc[UR6] ;  /* 0x00000608160075b4 */ /* 0x0001e40008011000 */
[----:B0-----:R-:W-:Y:S05]  /*6380*/  @P3 BRA `(.L_x_173) ;  /* 0xfffffffc00483947 */ /* 0x001fea000383ffff */
.L_x_169:
[----:B------:R-:W-:Y:S05]  /*6390*/  BSYNC B1 ;  /* 0x0000000000017941 */ /* 0x000fea0003800000 */
.L_x_168:
[----:B------:R-:W-:Y:S01]  /*63a0*/  LOP3.LUT P3, RZ, R11, 0xff, RZ, 0xc0, !PT ;  /* 0x000000ff0bff7812 */ /* 0x000fe2000786c0ff */
[----:B------:R-:W-:Y:S01]  /*63b0*/  IMAD.IADD R3, R12, 0x1, R3 ;  /* 0x000000010c037824 */ /* 0x000fe200078e0203 */
[----:B------:R-:W-:Y:S01]  /*63c0*/  IADD3 R16, P4, R16, UR36, RZ ;  /* 0x0000002410107c10 */ /* 0x000fe2000ff9e0ff */
[----:B------:R-:W-:Y:S01]  /*63d0*/  ULDC.64 UR4, c[0x0][0x650] ;  /* 0x0001940000047ab9 */ /* 0x000fe20000000a00 */
[----:B------:R-:W-:Y:S01]  /*63e0*/  BSSY B1, `(.L_x_174) ;  /* 0x000006c000017945 */ /* 0x000fe20003800000 */
[----:B------:R-:W-:Y:S01]  /*63f0*/  IMAD.MOV.U32 R13, RZ, RZ, -0x1 ;  /* 0xffffffffff0d7424 */ /* 0x000fe200078e00ff */
[----:B------:R-:W-:Y:S01]  /*6400*/  ISETP.GT.U32.AND P1, PT, R3, 0x3, PT ;  /* 0x000000030300780c */ /* 0x000fe20003f24070 */
[----:B------:R-:W-:Y:S01]  /*6410*/  IMAD.MOV.U32 R20, RZ, RZ, -0x1 ;  /* 0xffffffffff147424 */ /* 0x000fe200078e00ff */
[----:B------:R-:W-:Y:S01]  /*6420*/  SHF.R.U32.HI R4, RZ, 0x2, R3 ;  /* 0x00000002ff047819 */ /* 0x000fe20000011603 */
[----:B------:R-:W-:Y:S01]  /*6430*/  IMAD.MOV.U32 R8, RZ, RZ, -0x1 ;  /* 0xffffffffff087424 */ /* 0x000fe200078e00ff */
[----:B------:R-:W-:-:S02]  /*6440*/  ISETP.LT.U32.AND P1, PT, R12, 0x4, P1 ;  /* 0x000000040c00780c */ /* 0x000fc40000f21070 */
[----:B------:R-:W-:Y:S01]  /*6450*/  IADD3.X R17, R17, UR42, RZ, P4, !PT ;  /* 0x0000002a11117c10 */ /* 0x000fe2000a7fe4ff */
[----:B------:R-:W0:Y:S01]  /*6460*/  @P3 S2R R6, SR_CgaCtaId ;  /* 0x0000000000063919 */ /* 0x000e220000008800 */
[----:B------:R-:W-:Y:S02]  /*6470*/  @P3 MOV R5, 0x400 ;  /* 0x0000040000053802 */ /* 0x000fe40000000f00 */
[----:B------:R-:W-:Y:S02]  /*6480*/  ISETP.GE.U32.AND P4, PT, R16, UR4, PT ;  /* 0x0000000410007c0c */ /* 0x000fe4000bf86070 */
[----:B------:R-:W-:Y:S02]  /*6490*/  LOP3.LUT R4, R4, 0x1, RZ, 0xc0, !PT ;  /* 0x0000000104047812 */ /* 0x000fe400078ec0ff */
[----:B------:R-:W-:Y:S02]  /*64a0*/  LOP3.LUT R3, R3, 0x3, RZ, 0xc0, !PT ;  /* 0x0000000303037812 */ /* 0x000fe400078ec0ff */
[----:B------:R-:W-:-:S02]  /*64b0*/  PRMT R11, RZ, 0x7610, R11 ;  /* 0x00007610ff0b7816 */ /* 0x000fc4000000000b */
[----:B0-----:R-:W-:-:S04]  /*64c0*/  @P3 LEA R5, R6, R5, 0x18 ;  /* 0x0000000506053211 */ /* 0x001fc800078ec0ff */
[----:B------:R0:W-:Y:S01]  /*64d0*/  @P3 SYNCS.ARRIVE.TRANS64.A1T0 RZ, [R5+URZ+0x58], RZ ;  /* 0x000058ff05ff39a7 */ /* 0x0001e2000810003f */
[----:B------:R-:W-:-:S04]  /*64e0*/  ISETP.NE.U32.AND P3, PT, R4, 0x1, PT ;  /* 0x000000010400780c */ /* 0x000fc80003f65070 */
[----:B------:R-:W-:Y:S02]  /*64f0*/  ISETP.GT.U32.AND P3, PT, R12, 0x3, !P3 ;  /* 0x000000030c00780c */ /* 0x000fe40005f64070 */
[----:B0-----:R-:W-:Y:S02]  /*6500*/  SEL R5, RZ, 0x1, !P1 ;  /* 0x00000001ff057807 */ /* 0x001fe40004800000 */
[----:B------:R-:W-:Y:S02]  /*6510*/  ISETP.GE.U32.AND.EX P1, PT, R17, UR5, PT, P4 ;  /* 0x0000000511007c0c */ /* 0x000fe4000bf26140 */
[----:B------:R-:W-:-:S04]  /*6520*/  SEL R4, RZ, 0x1, !P3 ;  /* 0x00000001ff047807 */ /* 0x000fc80005800000 */
[----:B------:R-:W-:Y:S02]  /*6530*/  LOP3.LUT R0, R4, R0, R5, 0x96, !PT ;  /* 0x0000000004007212 */ /* 0x000fe400078e9605 */
[----:B------:R-:W-:-:S05]  /*6540*/  PRMT R4, RZ, 0x7610, R4 ;  /* 0x00007610ff047816 */ /* 0x000fca0000000004 */
[----:B------:R-:W-:Y:S05]  /*6550*/  @P1 BRA `(.L_x_175) ;  /* 0x0000000400501947 */ /* 0x000fea0003800000 */
[----:B------:R-:W-:Y:S01]  /*6560*/  ULDC.64 UR4, c[0x0][0x628] ;  /* 0x00018a0000047ab9 */ /* 0x000fe20000000a00 */
[----:B------:R-:W0:Y:S01]  /*6570*/  S2R R14, SR_CTAID.X ;  /* 0x00000000000e7919 */ /* 0x000e220000002500 */
[----:B------:R-:W-:Y:S01]  /*6580*/  ISETP.NE.U32.AND P1, PT, RZ, UR4, PT ;  /* 0x00000004ff007c0c */ /* 0x000fe2000bf25070 */
[----:B------:R-:W-:Y:S01]  /*6590*/  ULDC UR7, c[0x0][0x630] ;  /* 0x00018c0000077ab9 */ /* 0x000fe20000000800 */
[----:B------:R-:W-:Y:S01]  /*65a0*/  IMAD.MOV.U32 R4, RZ, RZ, R16 ;  /* 0x000000ffff047224 */ /* 0x000fe200078e0010 */
[----:B------:R-:W1:Y:S01]  /*65b0*/  S2R R13, SR_CTAID.Y ;  /* 0x00000000000d7919 */ /* 0x000e620000002600 */
[----:B------:R-:W-:Y:S01]  /*65c0*/  ISETP.NE.AND.EX P1, PT, RZ, UR5, PT, P1 ;  /* 0x00000005ff007c0c */ /* 0x000fe2000bf25310 */
[----:B------:R-:W-:-:S12]  /*65d0*/  IMAD.MOV.U32 R5, RZ, RZ, R17 ;  /* 0x000000ffff057224 */ /* 0x000fd800078e0011 */
[----:B------:R-:W-:Y:S05]  /*65e0*/  @!P1 BRA `(.L_x_176) ;  /* 0x0000000000289947 */ /* 0x000fea0003800000 */
[----:B------:R-:W-:Y:S02]  /*65f0*/  ULDC UR6, c[0x0][0x634] ;  /* 0x00018d0000067ab9 */ /* 0x000fe40000000800 */
[----:B------:R-:W-:-:S05]  /*6600*/  IADD3 R9, P1, R16, UR6, RZ ;  /* 0x0000000610097c10 */ /* 0x000fca000ff3e0ff */
[----:B------:R-:W-:-:S04]  /*6610*/  IMAD.X R15, RZ, RZ, R17, P1 ;  /* 0x000000ffff0f7224 */ /* 0x000fc800008e0611 */
[----:B------:R-:W-:-:S04]  /*6620*/  IMAD.WIDE.U32 R6, R15, UR4, RZ ;  /* 0x000000040f067c25 */ /* 0x000fc8000f8e00ff */
[----:B------:R-:W-:-:S04]  /*6630*/  IMAD.WIDE.U32 R6, P1, R9, UR5, R6 ;  /* 0x0000000509067c25 */ /* 0x000fc8000f820006 */
[----:B------:R-:W-:-:S04]  /*6640*/  IMAD.WIDE.U32 R8, R9, UR4, RZ ;  /* 0x0000000409087c25 */ /* 0x000fc8000f8e00ff */
[----:B------:R-:W-:Y:S01]  /*6650*/  IMAD.X R5, RZ, RZ, RZ, P1 ;  /* 0x000000ffff057224 */ /* 0x000fe200008e06ff */
[----:B------:R-:W-:Y:S01]  /*6660*/  IADD3 RZ, P1, R9, R6, RZ ;  /* 0x0000000609ff7210 */ /* 0x000fe20007f3e0ff */
[----:B------:R-:W-:-:S04]  /*6670*/  IMAD.MOV.U32 R4, RZ, RZ, R7 ;  /* 0x000000ffff047224 */ /* 0x000fc800078e0007 */
[----:B------:R-:W-:-:S08]  /*6680*/  IMAD.WIDE.U32.X R4, R15, UR5, R4, P1 ;  /* 0x000000050f047c25 */ /* 0x000fd000088e0404 */
.L_x_176:
[--C-:B------:R-:W-:Y:S01]  /*6690*/  SHF.R.U64 R8, R4, UR7, R5.reuse ;  /* 0x0000000704087c19 */ /* 0x100fe20008001205 */
[----:B------:R-:W-:Y:S01]  /*66a0*/  ULDC.64 UR4, c[0x0][0x620] ;  /* 0x0001880000047ab9 */ /* 0x000fe20000000a00 */
[----:B------:R-:W-:Y:S01]  /*66b0*/  SHF.R.U32.HI R4, RZ, UR7, R5 ;  /* 0x00000007ff047c19 */ /* 0x000fe20008011605 */
[----:B------:R-:W2:Y:S01]  /*66c0*/  LDC R25, c[0x0][0x144] ;  /* 0x00005100ff197b82 */ /* 0x000ea20000000800 */
[----:B------:R-:W-:Y:S01]  /*66d0*/  IADD3 R7, P1, RZ, -R8, RZ ;  /* 0x80000008ff077210 */ /* 0x000fe20007f3e0ff */
[----:B------:R-:W-:Y:S01]  /*66e0*/  ULDC.64 UR8, c[0x0][0x640] ;  /* 0x0001900000087ab9 */ /* 0x000fe20000000a00 */
[----:B0-----:R-:W-:Y:S01]  /*66f0*/  I2FP.F32.U32 R9, R14 ;  /* 0x0000000e00097245 */ /* 0x001fe20000201000 */
[----:B------:R-:W-:Y:S02]  /*6700*/  ULDC UR6, c[0x0][0x608] ;  /* 0x0001820000067ab9 */ /* 0x000fe40000000800 */
[----:B------:R-:W-:Y:S01]  /*6710*/  IMAD.X R4, RZ, RZ, ~R4, P1 ;  /* 0x000000ffff047224 */ /* 0x000fe200008e0e04 */
[----:B------:R-:W-:Y:S01]  /*6720*/  ISETP.NE.U32.AND P1, PT, RZ, UR8, PT ;  /* 0x00000008ff007c0c */ /* 0x000fe2000bf25070 */
[----:B------:R-:W0:Y:S02]  /*6730*/  LDC R20, c[0x0][0x148] ;  /* 0x00005200ff147b82 */ /* 0x000e240000000800 */
[----:B------:R-:W-:Y:S01]  /*6740*/  IMAD R6, R4, UR4, RZ ;  /* 0x0000000404067c24 */ /* 0x000fe2000f8e02ff */
[----:B------:R-:W-:Y:S01]  /*6750*/  ISETP.NE.AND.EX P1, PT, RZ, UR9, PT, P1 ;  /* 0x00000009ff007c0c */ /* 0x000fe2000bf25310 */
[----:B------:R-:W-:Y:S01]  /*6760*/  IMAD.WIDE.U32 R4, R7, UR4, R16 ;  /* 0x0000000407047c25 */ /* 0x000fe2000f8e0010 */
[----:B------:R-:W-:-:S03]  /*6770*/  ULDC UR4, c[0x0][0x150] ;  /* 0x0000540000047ab9 */ /* 0x000fc60000000800 */
[----:B------:R-:W-:Y:S02]  /*6780*/  IMAD R7, R7, UR5, R6 ;  /* 0x0000000507077c24 */ /* 0x000fe4000f8e0206 */
[----:B------:R-:W-:Y:S01]  /*6790*/  FMUL R6, R9, UR4 ;  /* 0x0000000409067c20 */ /* 0x000fe20008400000 */
[----:B------:R-:W-:Y:S01]  /*67a0*/  ULDC UR4, c[0x0][0x618] ;  /* 0x0001860000047ab9 */ /* 0x000fe20000000800 */
[----:B------:R-:W-:Y:S01]  /*67b0*/  ULDC UR5, c[0x0][0x154] ;  /* 0x0000550000057ab9 */ /* 0x000fe20000000800 */
[----:B------:R-:W-:-:S03]  /*67c0*/  IMAD.IADD R5, R5, 0x1, R7 ;  /* 0x0000000105057824 */ /* 0x000fc600078e0207 */
[----:B------:R-:W3:Y:S02]  /*67d0*/  F2I.U32.TRUNC.NTZ R6, R6 ;  /* 0x0000000600067305 */ /* 0x000ee4000020f000 */
[----:B------:R-:W-:Y:S02]  /*67e0*/  SHF.R.U64 R9, R4, UR4, R5 ;  /* 0x0000000404097c19 */ /* 0x000fe40008001205 */
[----:B-1----:R-:W-:-:S05]  /*67f0*/  I2FP.F32.U32 R4, R13 ;  /* 0x0000000d00047245 */ /* 0x002fca0000201000 */
[----:B------:R-:W-:Y:S01]  /*6800*/  FMUL R22, R4, UR5 ;  /* 0x0000000504167c20 */ /* 0x000fe20008400000 */
[----:B------:R-:W-:Y:S01]  /*6810*/  SHF.R.U32.HI R4, RZ, UR4, R5 ;  /* 0x00000004ff047c19 */ /* 0x000fe20008011605 */
[----:B------:R-:W-:-:S03]  /*6820*/  ULDC UR4, c[0x0][0x658] ;  /* 0x0001960000047ab9 */ /* 0x000fc60000000800 */
[--C-:B------:R-:W-:Y:S01]  /*6830*/  SHF.R.U64 R21, R9, UR6, R4.reuse ;  /* 0x0000000609157c19 */ /* 0x100fe20008001204 */
[----:B------:R-:W1:Y:S01]  /*6840*/  F2I.U32.TRUNC.NTZ R22, R22 ;  /* 0x0000001600167305 */ /* 0x000e62000020f000 */
[----:B------:R-:W-:Y:S01]  /*6850*/  SHF.R.U32.HI R4, RZ, UR6, R4 ;  /* 0x00000006ff047c19 */ /* 0x000fe20008011604 */
[----:B---3--:R-:W-:-:S03]  /*6860*/  IMAD.MOV R6, RZ, RZ, -R6 ;  /* 0x000000ffff067224 */ /* 0x008fc600078e0a06 */
[----:B------:R-:W-:Y:S01]  /*6870*/  SHF.R.U64 R15, R21, UR4, R4 ;  /* 0x00000004150f7c19 */ /* 0x000fe20008001204 */
[----:B--2---:R-:W-:Y:S01]  /*6880*/  IMAD R14, R25, R6, R14 ;  /* 0x00000006190e7224 */ /* 0x004fe200078e020e */
[----:B------:R-:W-:-:S03]  /*6890*/  SHF.R.U32.HI R23, RZ, UR4, R4 ;  /* 0x00000004ff177c19 */ /* 0x000fc60008011604 */
[----:B------:R-:W-:Y:S02]  /*68a0*/  IMAD.MOV.U32 R4, RZ, RZ, R15 ;  /* 0x000000ffff047224 */ /* 0x000fe400078e000f */
[----:B------:R-:W-:Y:S01]  /*68b0*/  IMAD.MOV.U32 R5, RZ, RZ, R23 ;  /* 0x000000ffff057224 */ /* 0x000fe200078e0017 */
[----:B-1----:R-:W-:Y:S06]  /*68c0*/  @!P1 BRA `(.L_x_177) ;  /* 0x0000000000289947 */ /* 0x002fec0003800000 */
[----:B------:R-:W-:Y:S02]  /*68d0*/  ULDC UR4, c[0x0][0x64c] ;  /* 0x0001930000047ab9 */ /* 0x000fe40000000800 */
[----:B------:R-:W-:-:S05]  /*68e0*/  IADD3 R5, P1, R15, UR4, RZ ;  /* 0x000000040f057c10 */ /* 0x000fca000ff3e0ff */
[----:B------:R-:W-:-:S04]  /*68f0*/  IMAD.X R23, RZ, RZ, R23, P1 ;  /* 0x000000ffff177224 */ /* 0x000fc800008e0617 */
[----:B------:R-:W-:-:S04]  /*6900*/  IMAD.WIDE.U32 R6, R23, UR8, RZ ;  /* 0x0000000817067c25 */ /* 0x000fc8000f8e00ff */
[----:B------:R-:W-:-:S04]  /*6910*/  IMAD.WIDE.U32 R6, P1, R5, UR9, R6 ;  /* 0x0000000905067c25 */ /* 0x000fc8000f820006 */
[----:B------:R-:W-:-:S04]  /*6920*/  IMAD.WIDE.U32 R4, R5, UR8, RZ ;  /* 0x0000000805047c25 */ /* 0x000fc8000f8e00ff */
[----:B------:R-:W-:Y:S01]  /*6930*/  IMAD.MOV.U32 R4, RZ, RZ, R7 ;  /* 0x000000ffff047224 */ /* 0x000fe200078e0007 */
[----:B------:R-:W-:Y:S01]  /*6940*/  IADD3 RZ, P3, R5, R6, RZ ;  /* 0x0000000605ff7210 */ /* 0x000fe20007f7e0ff */
[----:B------:R-:W-:-:S04]  /*6950*/  IMAD.X R5, RZ, RZ, RZ, P1 ;  /* 0x000000ffff057224 */ /* 0x000fc800008e06ff */
[----:B------:R-:W-:-:S08]  /*6960*/  IMAD.WIDE.U32.X R4, R23, UR9, R4, P3 ;  /* 0x0000000917047c25 */ /* 0x000fd000098e0404 */
.L_x_177:
[----:B------:R-:W-:Y:S01]  /*6970*/  ISETP.NE.AND P1, PT, R2, 0x1, PT ;  /* 0x000000010200780c */ /* 0x000fe20003f25270 */
[----:B------:R-:W-:Y:S01]  /*6980*/  ULDC UR4, c[0x0][0x648] ;  /* 0x0001920000047ab9 */ /* 0x000fe20000000800 */
[----:B------:R-:W-:Y:S01]  /*6990*/  LOP3.LUT R21, R21, UR16, RZ, 0xc0, !PT ;  /* 0x0000001015157c12 */ /* 0x000fe2000f8ec0ff */
[----:B------:R-:W-:Y:S01]  /*69a0*/  IMAD.MOV R22, RZ, RZ, -R22 ;  /* 0x000000ffff167224 */ /* 0x000fe200078e0a16 */
[----:B------:R-:W-:Y:S01]  /*69b0*/  SHF.R.U64 R4, R4, UR4, R5 ;  /* 0x0000000404047c19 */ /* 0x000fe20008001205 */
[----:B------:R-:W-:Y:S01]  /*69c0*/  ULDC UR4, c[0x0][0x638] ;  /* 0x00018e0000047ab9 */ /* 0x000fe20000000800 */
[----:B------:R-:W-:Y:S01]  /*69d0*/  ULDC UR5, c[0x0][0x610] ;  /* 0x0001840000057ab9 */ /* 0x000fe20000000800 */
[----:B------:R-:W-:Y:S02]  /*69e0*/  IMAD.MOV.U32 R5, RZ, RZ, 0x1 ;  /* 0x00000001ff057424 */ /* 0x000fe400078e00ff */
[----:B------:R-:W-:Y:S02]  /*69f0*/  IMAD.MOV R6, RZ, RZ, -R4 ;  /* 0x000000ffff067224 */ /* 0x000fe400078e0a04 */
[----:B------:R-:W-:Y:S01]  /*6a00*/  IMAD R21, R4, UR17, R21 ;  /* 0x0000001104157c24 */ /* 0x000fe2000f8e0215 */
[----:B------:R-:W-:Y:S01]  /*6a10*/  LOP3.LUT R4, R9, UR15, RZ, 0xc0, !PT ;  /* 0x0000000f09047c12 */ /* 0x000fe2000f8ec0ff */
[----:B0-----:R-:W-:-:S02]  /*6a20*/  @P1 IMAD R14, R20, R22, R13 ;  /* 0x00000016140e1224 */ /* 0x001fc400078e020d */
[----:B------:R-:W-:Y:S01]  /*6a30*/  IMAD R15, R6, UR4, R15 ;  /* 0x00000004060f7c24 */ /* 0x000fe2000f8e020f */
[----:B------:R-:W-:Y:S01]  /*6a40*/  ULDC UR4, c[0x0][0x600] ;  /* 0x0001800000047ab9 */ /* 0x000fe20000000800 */
[----:B------:R-:W-:Y:S02]  /*6a50*/  IMAD R14, R21, UR5, R14 ;  /* 0x00000005150e7c24 */ /* 0x000fe4000f8e020e */
[--C-:B------:R-:W-:Y:S01]  /*6a60*/  IMAD R15, R15, UR4, R4.reuse ;  /* 0x000000040f0f7c24 */ /* 0x100fe2000f8e0204 */
[----:B------:R-:W-:-:S04]  /*6a70*/  PRMT R4, R5, 0x7610, R4 ;  /* 0x0000761005047816 */ /* 0x000fc80000000004 */
[----:B------:R-:W-:Y:S02]  /*6a80*/  SEL R20, R15, R14, !P1 ;  /* 0x0000000e0f147207 */ /* 0x000fe40004800000 */
[----:B------:R-:W-:-:S07]  /*6a90*/  SEL R13, R14, R15, !P1 ;  /* 0x0000000f0e0d7207 */ /* 0x000fce0004800000 */
.L_x_175:
[----:B------:R-:W-:Y:S05]  /*6aa0*/  BSYNC B1 ;  /* 0x0000000000017941 */ /* 0x000fea0003800000 */
.L_x_174:
[----:B------:R-:W-:-:S13]  /*6ab0*/  LOP3.LUT P1, RZ, R4, 0xff, RZ, 0xc0, !PT ;  /* 0x000000ff04ff7812 */ /* 0x000fda000782c0ff */
[----:B------:R-:W-:Y:S05]  /*6ac0*/  @P1 BRA `(.L_x_178) ;  /* 0xfffffff400441947 */ /* 0x000fea000383ffff */
[----:B------:R-:W-:Y:S05]  /*6ad0*/  BSYNC B0 ;  /* 0x0000000000007941 */ /* 0x000fea0003800000 */
.L_x_166:
[----:B------:R-:W-:-:S03]  /*6ae0*/  UMOV UR4, 0xffffffff ;  /* 0xffffffff00047882 */ /* 0x000fc60000000000 */
[----:B------:R-:W-:Y:S05]  /*6af0*/  BRA.DIV UR4, `(.L_x_179) ;  /* 0x0000000604147947 */ /* 0x000fea000b800000 */
[----:B------:R-:W-:-:S13]  /*6b00*/  ELECT P6, URZ, PT ;  /* 0x00000000003f782f */ /* 0x000fda00038c0000 */
.L_x_193:
[----:B------:R-:W-:Y:S04]  /*6b10*/  BSSY B0, `(.L_x_180) ;  /* 0x000002b000007945 */ /* 0x000fe80003800000 */
[----:B------:R-:W-:Y:S05]  /*6b20*/  @!P6 BRA `(.L_x_181) ;  /* 0x0000000000a4e947 */ /* 0x000fea0003800000 */
[----:B------:R-:W-:-:S04]  /*6b30*/  LOP3.LUT R18, R18, 0x2, RZ, 0xfc, !PT ;  /* 0x0000000212127812 */ /* 0x000fc800078efcff */
[----:B------:R-:W-:-:S13]  /*6b40*/  ISETP.NE.AND P0, PT, R18, 0x3, PT ;  /* 0x000000031200780c */ /* 0x000fda0003f05270 */
[----:B------:R-:W-:Y:S05]  /*6b50*/  @!P0 BRA `(.L_x_182) ;  /* 0x0000000000048947 */ /* 0x000fea0003800000 */
[----:B------:R-:W-:Y:S01]  /*6b60*/  BPT.TRAP 0x1 ;  /* 0x000000040000795c */ /* 0x000fe20000300000 */
.L_x_182:
[----:B------:R-:W0:Y:S01]  /*6b70*/  S2R R5, SR_CgaCtaId ;  /* 0x0000000000057919 */ /* 0x000e220000008800 */
[----:B------:R-:W-:Y:S02]  /*6b80*/  MOV R2, 0x400 ;  /* 0x0000040000027802 */ /* 0x000fe40000000f00 */
[----:B------:R-:W-:Y:S02]  /*6b90*/  SHF.L.U32 R4, R0, 0x1f, RZ ;  /* 0x0000001f00047819 */ /* 0x000fe400000006ff */
[----:B0-----:R-:W-:-:S05]  /*6ba0*/  LEA R2, R5, R2, 0x18 ;  /* 0x0000000205027211 */ /* 0x001fca00078ec0ff */
[----:B------:R-:W-:-:S04]  /*6bb0*/  VIADD R2, R2, 0x20 ;  /* 0x0000002002027836 */ /* 0x000fc80000000000 */
[C---:B------:R-:W-:Y:S02]  /*6bc0*/  IMAD R7, R3.reuse, 0x8, R2 ;  /* 0x0000000803077824 */ /* 0x040fe400078e0202 */
[----:B------:R-:W-:Y:S02]  /*6bd0*/  VIADD R3, R3, 0x1 ;  /* 0x0000000103037836 */ /* 0x000fe40000000000 */
[----:B------:R-:W0:Y:S03]  /*6be0*/  SYNCS.PHASECHK.TRANS64.TRYWAIT P0, [R7+URZ], R4 ;  /* 0x00000004070075a7 */ /* 0x000e26000800017f */
[----:B------:R-:W-:-:S04]  /*6bf0*/  ISETP.NE.AND P1, PT, R3, 0x4, PT ;  /* 0x000000040300780c */ /* 0x000fc80003f25270 */
[----:B------:R-:W-:Y:S02]  /*6c00*/  SEL R5, RZ, 0x1, P1 ;  /* 0x00000001ff057807 */ /* 0x000fe40000800000 */
[----:B------:R-:W-:Y:S02]  /*6c10*/  SEL R3, R3, RZ, P1 ;  /* 0x000000ff03037207 */ /* 0x000fe40000800000 */
[----:B------:R-:W-:-:S03]  /*6c20*/  LOP3.LUT R6, R0, R5, RZ, 0x3c, !PT ;  /* 0x0000000500067212 */ /* 0x000fc600078e3cff */
[----:B------:R-:W-:Y:S01]  /*6c30*/  IMAD R8, R3, 0x8, R2 ;  /* 0x0000000803087824 */ /* 0x000fe200078e0202 */
[----:B------:R-:W-:Y:S01]  /*6c40*/  SHF.L.U32 R5, R6, 0x1f, RZ ;  /* 0x0000001f06057819 */ /* 0x000fe200000006ff */
[----:B0-----:R-:W-:Y:S06]  /*6c50*/  @!P0 BRA `(.L_x_183) ;  /* 0x0000000000dc8947 */ /* 0x001fec0003800000 */
.L_x_194:
[----:B------:R-:W1:Y:S01]  /*6c60*/  SYNCS.PHASECHK.TRANS64.TRYWAIT P0, [R8+URZ], R5 ;  /* 0x00000005080075a7 */ /* 0x000e62000800017f */
[----:B------:R-:W-:-:S05]  /*6c70*/  VIADD R0, R3, 0x1 ;  /* 0x0000000103007836 */ /* 0x000fca0000000000 */
[----:B------:R-:W-:-:S04]  /*6c80*/  ISETP.NE.AND P1, PT, R0, 0x4, PT ;  /* 0x000000040000780c */ /* 0x000fc80003f25270 */
[----:B------:R-:W-:Y:S02]  /*6c90*/  SEL R3, RZ, 0x1, P1 ;  /* 0x00000001ff037807 */ /* 0x000fe40000800000 */
[----:B0-----:R-:W-:Y:S02]  /*6ca0*/  SEL R7, R0, RZ, P1 ;  /* 0x000000ff00077207 */ /* 0x001fe40000800000 */
[----:B------:R-:W-:-:S03]  /*6cb0*/  LOP3.LUT R9, R6, R3, RZ, 0x3c, !PT ;  /* 0x0000000306097212 */ /* 0x000fc600078e3cff */
[----:B------:R-:W-:Y:S01]  /*6cc0*/  IMAD R11, R7, 0x8, R2 ;  /* 0x00000008070b7824 */ /* 0x000fe200078e0202 */
[----:B------:R-:W-:Y:S01]  /*6cd0*/  SHF.L.U32 R6, R9, 0x1f, RZ ;  /* 0x0000001f09067819 */ /* 0x000fe200000006ff */
[----:B-1----:R-:W-:Y:S06]  /*6ce0*/  @!P0 BRA `(.L_x_184) ;  /* 0x0000000000cc8947 */ /* 0x002fec0003800000 */
.L_x_195:
[----:B------:R-:W1:Y:S01]  /*6cf0*/  SYNCS.PHASECHK.TRANS64.TRYWAIT P0, [R11+URZ], R6 ;  /* 0x000000060b0075a7 */ /* 0x000e62000800017f */
[----:B------:R-:W-:-:S05]  /*6d00*/  VIADD R0, R7, 0x1 ;  /* 0x0000000107007836 */ /* 0x000fca0000000000 */
[----:B------:R-:W-:-:S04]  /*6d10*/  ISETP.NE.AND P1, PT, R0, 0x4, PT ;  /* 0x000000040000780c */ /* 0x000fc80003f25270 */
[----:B------:R-:W-:Y:S02]  /*6d20*/  SEL R4, RZ, 0x1, P1 ;  /* 0x00000001ff047807 */ /* 0x000fe40000800000 */
[----:B------:R-:W-:Y:S02]  /*6d30*/  SEL R3, R0, RZ, P1 ;  /* 0x000000ff00037207 */ /* 0x000fe40000800000 */
[----:B------:R-:W-:Y:S01]  /*6d40*/  LOP3.LUT R0, R9, R4, RZ, 0x3c, !PT ;  /* 0x0000000409007212 */ /* 0x000fe200078e3cff */
[----:B-1----:R-:W-:Y:S06]  /*6d50*/  @!P0 BRA `(.L_x_185) ;  /* 0x0000000000c48947 */ /* 0x002fec0003800000 */
.L_x_196:
[----:B------:R-:W-:Y:S01]  /*6d60*/  IMAD R3, R3, 0x8, R2 ;  /* 0x0000000803037824 */ /* 0x000fe200078e0202 */
[----:B------:R-:W-:-:S07]  /*6d70*/  SHF.L.U32 R0, R0, 0x1f, RZ ;  /* 0x0000001f00007819 */ /* 0x000fce00000006ff */
.L_x_186:
[----:B--2---:R2:W3:Y:S02]  /*6d80*/  SYNCS.PHASECHK.TRANS64.TRYWAIT P0, [R3+URZ], R0 ;  /* 0x00000000030075a7 */ /* 0x0044e4000800017f */
[----:B---3--:R-:W-:Y:S05]  /*6d90*/  @!P0 NANOSLEEP.SYNCS 0x989680 ;  /* 0x009896800000895d */ /* 0x008fea0003900000 */
[----:B------:R-:W3:Y:S02]  /*6da0*/  @!P0 SYNCS.PHASECHK.TRANS64 P0, [R3+URZ], R0 ;  /* 0x00000000030085a7 */ /* 0x000ee4000800007f */
[----:B---3--:R-:W-:Y:S05]  /*6db0*/  @!P0 BRA `(.L_x_186) ;  /* 0xfffffffc00f08947 */ /* 0x008fea000383ffff */
.L_x_181:
[----:B------:R-:W-:Y:S05]  /*6dc0*/  BSYNC B0 ;  /* 0x0000000000007941 */ /* 0x000fea0003800000 */
.L_x_180:
[----:B------:R-:W-:Y:S05]  /*6dd0*/  EXIT ;  /* 0x000000000000794d */ /* 0x000fea0003800000 */
.L_x_17:
[----:B-1----:R1:W2:Y:S02]  /*6de0*/  SYNCS.PHASECHK.TRANS64.TRYWAIT P1, [R3+URZ], R0 ;  /* 0x00000000030075a7 */ /* 0x0022a4000802017f */
[----:B--2---:R-:W-:Y:S05]  /*6df0*/  @!P1 NANOSLEEP.SYNCS 0x989680 ;  /* 0x009896800000995d */ /* 0x004fea0003900000 */
[----:B------:R-:W2:Y:S02]  /*6e00*/  @!P1 SYNCS.PHASECHK.TRANS64 P1, [R3+URZ], R0 ;  /* 0x00000000030095a7 */ /* 0x000ea4000802007f */
[----:B--2---:R-:W-:Y:S05]  /*6e10*/  @!P1 BRA `(.L_x_17) ;  /* 0xfffffffc00f09947 */ /* 0x004fea000383ffff */
[----:B------:R-:W-:Y:S05]  /*6e20*/  BRA `(.L_x_16) ;  /* 0xffffffa400a07947 */ /* 0x000fea000383ffff */
.L_x_22:
[----:B-1----:R1:W2:Y:S02]  /*6e30*/  SYNCS.PHASECHK.TRANS64.TRYWAIT P1, [R5+URZ], R4 ;  /* 0x00000004050075a7 */ /* 0x0022a4000802017f */
[----:B--2---:R-:W-:Y:S05]  /*6e40*/  @!P1 NANOSLEEP.SYNCS 0x989680 ;  /* 0x009896800000995d */ /* 0x004fea0003900000 */
[----:B------:R-:W2:Y:S02]  /*6e50*/  @!P1 SYNCS.PHASECHK.TRANS64 P1, [R5+URZ], R4 ;  /* 0x00000004050095a7 */ /* 0x000ea4000802007f */
[----:B--2---:R-:W-:Y:S05]  /*6e60*/  @!P1 BRA `(.L_x_22) ;  /* 0xfffffffc00f09947 */ /* 0x004fea000383ffff */
[----:B------:R-:W-:Y:S05]  /*6e70*/  BRA `(.L_x_21) ;  /* 0xffffffa800747947 */ /* 0x000fea000383ffff */
.L_x_167:
[----:B------:R-:W-:Y:S01]  /*6e80*/  BSSY B1, `(.L_x_187) ;  /* 0x0000006000017945 */ /* 0x000fe20003800000 */
[----:B------:R-:W-:-:S07]  /*6e90*/  IMAD.MOV.U32 R15, RZ, RZ, -0x1 ;  /* 0xffffffffff0f7424 */ /* 0x000fce00078e00ff */
[----:B------:R-:W-:Y:S05]  /*6ea0*/  WARPSYNC.COLLECTIVE R15, `(.L_x_188) ;  /* 0x000000000f0c7348 */ /* 0x000fea0003c00000 */
[----:B------:R-:W-:Y:S02]  /*6eb0*/  ELECT P6, UR62, PT ;  /* 0x00000000003e782f */ /* 0x000fe400038c0000 */
[----:B------:R-:W-:Y:S01]  /*6ec0*/  MOV R14, UR62 ;  /* 0x0000003e000e7c02 */ /* 0x000fe20008000f00 */
[----:B------:R-:W-:Y:S10]  /*6ed0*/  ENDCOLLECTIVE ;  /* 0x000000000000791b */ /* 0x000ff40003800000 */
.L_x_188:
[----:B------:R-:W-:Y:S05]  /*6ee0*/  BSYNC B1 ;  /* 0x0000000000017941 */ /* 0x000fea0003800000 */
.L_x_187:
[----:B------:R-:W-:Y:S05]  /*6ef0*/  BRA `(.L_x_189) ;  /* 0xfffffff000447947 */ /* 0x000fea000383ffff */
.L_x_170:
[----:B0-----:R0:W1:Y:S02]  /*6f00*/  SYNCS.PHASECHK.TRANS64.TRYWAIT P1, [R14+URZ+0x20], R7 ;  /* 0x000020070e0075a7 */ /* 0x001064000802017f */
[----:B-1----:R-:W-:Y:S05]  /*6f10*/  @!P1 NANOSLEEP.SYNCS 0x989680 ;  /* 0x009896800000995d */ /* 0x002fea0003900000 */
[----:B------:R-:W1:Y:S02]  /*6f20*/  @!P1 SYNCS.PHASECHK.TRANS64 P1, [R14+URZ+0x20], R7 ;  /* 0x000020070e0095a7 */ /* 0x000e64000802007f */
[----:B-1----:R-:W-:Y:S05]  /*6f30*/  @!P1 BRA `(.L_x_170) ;  /* 0xfffffffc00f09947 */ /* 0x002fea000383ffff */
[----:B------:R-:W-:Y:S05]  /*6f40*/  BRA `(.L_x_190) ;  /* 0xfffffff000787947 */ /* 0x000fea000383ffff */
.L_x_179:
[----:B------:R-:W-:Y:S01]  /*6f50*/  BSSY B0, `(.L_x_191) ;  /* 0x0000006000007945 */ /* 0x000fe20003800000 */
[----:B------:R-:W-:-:S07]  /*6f60*/  IMAD.MOV.U32 R15, RZ, RZ, -0x1 ;  /* 0xffffffffff0f7424 */ /* 0x000fce00078e00ff */
[----:B------:R-:W-:Y:S05]  /*6f70*/  WARPSYNC.COLLECTIVE R15, `(.L_x_192) ;  /* 0x000000000f0c7348 */ /* 0x000fea0003c00000 */
[----:B------:R-:W-:Y:S02]  /*6f80*/  ELECT P6, UR62, PT ;  /* 0x00000000003e782f */ /* 0x000fe400038c0000 */
[----:B------:R-:W-:Y:S01]  /*6f90*/  MOV R14, UR62 ;  /* 0x0000003e000e7c02 */ /* 0x000fe20008000f00 */
[----:B------:R-:W-:Y:S10]  /*6fa0*/  ENDCOLLECTIVE ;  /* 0x000000000000791b */ /* 0x000ff40003800000 */
.L_x_192:
[----:B------:R-:W-:Y:S05]  /*6fb0*/  BSYNC B0 ;  /* 0x0000000000007941 */ /* 0x000fea0003800000 */
.L_x_191:
[----:B------:R-:W-:Y:S05]  /*6fc0*/  BRA `(.L_x_193) ;  /* 0xfffffff800d07947 */ /* 0x000fea000383ffff */
.L_x_183:
[----:B0-----:R0:W1:Y:S02]  /*6fd0*/  SYNCS.PHASECHK.TRANS64.TRYWAIT P0, [R7+URZ], R4 ;  /* 0x00000004070075a7 */ /* 0x001064000800017f */
[----:B-1----:R-:W-:Y:S05]  /*6fe0*/  @!P0 NANOSLEEP.SYNCS 0x989680 ;  /* 0x009896800000895d */ /* 0x002fea0003900000 */
[----:B------:R-:W1:Y:S02]  /*6ff0*/  @!P0 SYNCS.PHASECHK.TRANS64 P0, [R7+URZ], R4 ;  /* 0x00000004070085a7 */ /* 0x000e64000800007f */
[----:B-1----:R-:W-:Y:S05]  /*7000*/  @!P0 BRA `(.L_x_183) ;  /* 0xfffffffc00f08947 */ /* 0x002fea000383ffff */
[----:B------:R-:W-:Y:S05]  /*7010*/  BRA `(.L_x_194) ;  /* 0xfffffffc00107947 */ /* 0x000fea000383ffff */
.L_x_184:
[----:B0-----:R0:W1:Y:S02]  /*7020*/  SYNCS.PHASECHK.TRANS64.TRYWAIT P0, [R8+URZ], R5 ;  /* 0x00000005080075a7 */ /* 0x001064000800017f */
[----:B-1----:R-:W-:Y:S05]  /*7030*/  @!P0 NANOSLEEP.SYNCS 0x989680 ;  /* 0x009896800000895d */ /* 0x002fea0003900000 */
[----:B------:R-:W1:Y:S02]  /*7040*/  @!P0 SYNCS.PHASECHK.TRANS64 P0, [R8+URZ], R5 ;  /* 0x00000005080085a7 */ /* 0x000e64000800007f */
[----:B-1----:R-:W-:Y:S05]  /*7050*/  @!P0 BRA `(.L_x_184) ;  /* 0xfffffffc00f08947 */ /* 0x002fea000383ffff */
[----:B------:R-:W-:Y:S05]  /*7060*/  BRA `(.L_x_195) ;  /* 0xfffffffc00207947 */ /* 0x000fea000383ffff */
.L_x_185:
[----:B-1----:R1:W2:Y:S02]  /*7070*/  SYNCS.PHASECHK.TRANS64.TRYWAIT P0, [R11+URZ], R6 ;  /* 0x000000060b0075a7 */ /* 0x0022a4000800017f */
[----:B--2---:R-:W-:Y:S05]  /*7080*/  @!P0 NANOSLEEP.SYNCS 0x989680 ;  /* 0x009896800000895d */ /* 0x004fea0003900000 */
[----:B------:R-:W2:Y:S02]  /*7090*/  @!P0 SYNCS.PHASECHK.TRANS64 P0, [R11+URZ], R6 ;  /* 0x000000060b0085a7 */ /* 0x000ea4000800007f */
[----:B--2---:R-:W-:Y:S05]  /*70a0*/  @!P0 BRA `(.L_x_185) ;  /* 0xfffffffc00f08947 */ /* 0x004fea000383ffff */
[----:B------:R-:W-:Y:S05]  /*70b0*/  BRA `(.L_x_196) ;  /* 0xfffffffc00287947 */ /* 0x000fea000383ffff */
.L_x_197:
[----:B------:R-:W-:-:S00]  /*70c0*/  BRA `(.L_x_197) ;  /* 0xfffffffc00fc7947 */ /* 0x000fc0000383ffff */
[----:B------:R-:W-:-:S00]  /*70d0*/  NOP ;  /* 0x0000000000007918 */ /* 0x000fc00000000000 */
        /* <DEDUP_REMOVED lines=10> */
.L_x_198:


//--------------------- .nv.global.init           --------------------------
	.section	.nv.global.init,"aw",@progbits
.nv.global.init:
	.type		$str$22,@object
	.size		$str$22,($str$23 - $str$22)
$str$22:
        /*0000*/ 	.byte	0x6b, 0x5f, 0x74, 0x69, 0x6c, 0x65, 0x5f, 0x63, 0x6f, 0x75, 0x6e, 0x74, 0x20, 0x3e, 0x3d, 0x20
        /*0010*/ 	.byte	0x31, 0x00
	.type		$str$23,@object
	.size		$str$23,(__unnamed_1 - $str$23)
$str$23:
        /*0012*/ 	.byte	0x2f, 0x74, 0x6d, 0x70, 0x2f, 0x63, 0x75, 0x74, 0x6c, 0x61, 0x73, 0x73, 0x5f, 0x73, 0x77, 0x65
        /*0022*/ 	.byte	0x65, 0x70, 0x5f, 0x73, 0x72, 0x63, 0x2f, 0x69, 0x6e, 0x63, 0x6c, 0x75, 0x64, 0x65, 0x2f, 0x63
        /*0032*/ 	.byte	0x75, 0x74, 0x6c, 0x61, 0x73, 0x73, 0x2f, 0x67, 0x65, 0x6d, 0x6d, 0x2f, 0x63, 0x6f, 0x6c, 0x6c
        /*0042*/ 	.byte	0x65, 0x63, 0x74, 0x69, 0x76, 0x65, 0x2f, 0x73, 0x6d, 0x39, 0x30, 0x5f, 0x6d, 0x6d, 0x61, 0x5f
        /*0052*/ 	.byte	0x74, 0x6d, 0x61, 0x5f, 0x67, 0x6d, 0x6d, 0x61, 0x5f, 0x73, 0x73, 0x5f, 0x77, 0x61, 0x72, 0x70
        /*0062*/ 	.byte	0x73, 0x70, 0x65, 0x63, 0x69, 0x61, 0x6c, 0x69, 0x7a, 0x65, 0x64, 0x2e, 0x68, 0x70, 0x70, 0x00
	.type		__unnamed_1,@object
	.size		__unnamed_1,(.L_0 - __unnamed_1)
__unnamed_1:
        /*0072*/ 	.byte	0x76, 0x6f, 0x69, 0x64, 0x20, 0x63, 0x75, 0x74, 0x6c, 0x61, 0x73, 0x73, 0x3a, 0x3a, 0x67, 0x65
        /* <DEDUP_REMOVED lines=171> */
        /*0b32*/ 	.byte	0x65, 0x3a, 0x3a, 0x69, 0x64, 0x65, 0x6e, 0x74, 0x69, 0x74, 0x79, 0x5d, 0x00
.L_0:


//--------------------- .nv.shared._ZN7cutlass13device_kernelINS_4gemm6kernel13GemmUniversalIN4cute5tupleIJiiiiEEENS1_10collective13CollectiveMmaINS1_34MainloopSm90TmaGmmaWarpSpecializedILi4ENS5_IJNS4_1CILi1EEESB_SB_EEENS1_35KernelTmaWarpSpecializedCooperativeEEENS5_IJNSA_ILi256EEENSA_ILi64EEESG_EEEaNS5_IJlSB_lEEEaSI_NS4_8TiledMMAINS4_8MMA_AtomIJNS4_4SM904GMMA26MMA_64x64x32_S32S8S8_SS_TNEEEENS4_6LayoutINS5_IJNSA_ILi2EEESB_SB_EEENS5_IJSB_NSA_ILi0EEESS_EEEEENS5_IJNS4_10UnderscoreESV_SV_EEEEENS4_13SM90_TMA_LOADENS4_14ComposedLayoutINS4_7SwizzleILi2ELi4ELi3EEENS4_18smem_ptr_flag_bitsILi8EEENSP_INS5_IJNSA_ILi8EEESG_EEENS5_IJSG_SB_EEEEEEEvNS4_8identityESY_S18_vS19_EENS_8epilogue10collective6detail29Sm90TmaWarpSpecializedAdapterINS1C_15DefaultEpilogueIaSI_SI_NS1B_6thread17LinearCombinationIaLi1EiiLNS1G_9ScaleType4KindE0ELNS_15FloatRoundStyleE2EaEENS1_15EpilogueDefaultEEEEEvvEEEEvNT_6ParamsE --------------------------
	.section	.nv.shared._ZN7cutlass13device_kernelINS_4gemm6kernel13GemmUniversalIN4cute5tupleIJiiiiEEENS1_10collective13CollectiveMmaINS1_34MainloopSm90TmaGmmaWarpSpecializedILi4ENS5_IJNS4_1CILi1EEESB_SB_EEENS1_35KernelTmaWarpSpecializedCooperativeEEENS5_IJNSA_ILi256EEENSA_ILi64EEESG_EEEaNS5_IJlSB_lEEEaSI_NS4_8TiledMMAINS4_8MMA_AtomIJNS4_4SM904GMMA26MMA_64x64x32_S32S8S8_SS_TNEEEENS4_6LayoutINS5_IJNSA_ILi2EEESB_SB_EEENS5_IJSB_NSA_ILi0EEESS_EEEEENS5_IJNS4_10UnderscoreESV_SV_EEEEENS4_13SM90_TMA_LOADENS4_14ComposedLayoutINS4_7SwizzleILi2ELi4ELi3EEENS4_18smem_ptr_flag_bitsILi8EEENSP_INS5_IJNSA_ILi8EEESG_EEENS5_IJSG_SB_EEEEEEEvNS4_8identityESY_S18_vS19_EENS_8epilogue10collective6detail29Sm90TmaWarpSpecializedAdapterINS1C_15DefaultEpilogueIaSI_SI_NS1B_6thread17LinearCombinationIaLi1EiiLNS1G_9ScaleType4KindE0ELNS_15FloatRoundStyleE2EaEENS1_15EpilogueDefaultEEEEEvvEEEEvNT_6ParamsE,"aw",@nobits
	.sectionflags	@""
	.align	16
	.zero		1024


//--------------------- .nv.shared.reserved.0     --------------------------
	.section	.nv.shared.reserved.0,"aw",@nobits
	.weak		__nv_reservedSMEM_offset_0_alias
	.size		__nv_reservedSMEM_offset_0_alias, 0, 0
	.other		__nv_reservedSMEM_offset_0_alias,@"STO_CUDA_RESERVED_SHARED STV_DEFAULT"
__nv_reservedSMEM_offset_0_alias:
	.zero		0


//--------------------- .nv.global                --------------------------
	.section	.nv.global,"aw",@nobits
.nv.global:
	.type		_ZN40_INTERNAL_1992a84b_4_k_cu_4904ce0d_256024cute1_E,@object
	.size		_ZN40_INTERNAL_1992a84b_4_k_cu_4904ce0d_256024cute1_E,(_ZN40_INTERNAL_1992a84b_4_k_cu_4904ce0d_256024cuda3std3__45__cpo6cbeginE - _ZN40_INTERNAL_1992a84b_4_k_cu_4904ce0d_256024cute1_E)
_ZN40_INTERNAL_1992a84b_4_k_cu_4904ce0d_256024cute1_E:
	.zero		1
	.type		_ZN40_INTERNAL_1992a84b_4_k_cu_4904ce0d_256024cuda3std3__45__cpo6cbeginE,@object
	.size		_ZN40_INTERNAL_1992a84b_4_k_cu_4904ce0d_256024cuda3std3__45__cpo6cbeginE,(_ZN40_INTERNAL_1992a84b_4_k_cu_4904ce0d_256024cuda3std3__48in_placeE - _ZN40_INTERNAL_1992a84b_4_k_cu_4904ce0d_256024cuda3std3__45__cpo6cbeginE)
_ZN40_INTERNAL_1992a84b_4_k_cu_4904ce0d_256024cuda3std3__45__cpo6cbeginE:
	.zero		1
	.type		_ZN40_INTERNAL_1992a84b_4_k_cu_4904ce0d_256024cuda3std3__48in_placeE,@object
	.size		_ZN40_INTERNAL_1992a84b_4_k_cu_4904ce0d_256024cuda3std3__48in_placeE,(_ZN40_INTERNAL_1992a84b_4_k_cu_4904ce0d_256024cuda3std6ranges3__45__cpo9iter_moveE - _ZN40_INTERNAL_1992a84b_4_k_cu_4904ce0d_256024cuda3std3__48in_placeE)
_ZN40_INTERNAL_1992a84b_4_k_cu_4904ce0d_256024cuda3std3__48in_placeE:
	.zero		1
	.type		_ZN40_INTERNAL_1992a84b_4_k_cu_4904ce0d_256024cuda3std6ranges3__45__cpo9iter_moveE,@object
	.size		_ZN40_INTERNAL_1992a84b_4_k_cu_4904ce0d_256024cuda3std6ranges3__45__cpo9iter_moveE,(_ZN40_INTERNAL_1992a84b_4_k_cu_4904ce0d_256024cuda3std3__45__cpo5beginE - _ZN40_INTERNAL_1992a84b_4_k_cu_4904ce0d_256024cuda3std6ranges3__45__cpo9iter_moveE)
_ZN40_INTERNAL_1992a84b_4_k_cu_4904ce0d_256024cuda3std6ranges3__45__cpo9iter_moveE:
	.zero		1
	.type		_ZN40_INTERNAL_1992a84b_4_k_cu_4904ce0d_256024cuda3std3__45__cpo5beginE,@object
	.size		_ZN40_INTERNAL_1992a84b_4_k_cu_4904ce0d_256024cuda3std3__45__cpo5beginE,(_ZN40_INTERNAL_1992a84b_4_k_cu_4904ce0d_256024cuda3std3__442_GLOBAL__N__1992a84b_4_k_cu_4904ce0d_256026ignoreE - _ZN40_INTERNAL_1992a84b_4_k_cu_4904ce0d_256024cuda3std3__45__cpo5beginE)
_ZN40_INTERNAL_1992a84b_4_k_cu_4904ce0d_256024cuda3std3__45__cpo5beginE:
	.zero		1
	.type		_ZN40_INTERNAL_1992a84b_4_k_cu_4904ce0d_256024cuda3std3__442_GLOBAL__N__1992a84b_4_k_cu_4904ce0d_256026ignoreE,@object
	.size		_ZN40_INTERNAL_1992a84b_4_k_cu_4904ce0d_256024cuda3std3__442_GLOBAL__N__1992a84b_4_k_cu_4904ce0d_256026ignoreE,(_ZN40_INTERNAL_1992a84b_4_k_cu_4904ce0d_256024cute7productE - _ZN40_INTERNAL_1992a84b_4_k_cu_4904ce0d_256024cuda3std3__442_GLOBAL__N__1992a84b_4_k_cu_4904ce0d_256026ignoreE)
_ZN40_INTERNAL_1992a84b_4_k_cu_4904ce0d_256024cuda3std3__442_GLOBAL__N__1992a84b_4_k_cu_4904ce0d_256026ignoreE:
	.zero		1
	.type		_ZN40_INTERNAL_1992a84b_4_k_cu_4904ce0d_256024cute7productE,@object
	.size		_ZN40_INTERNAL_1992a84b_4_k_cu_4904ce0d_256024cute7productE,(_ZN40_INTERNAL_1992a84b_4_k_cu_4904ce0d_256024cuda3std3__45__cpo3endE - _ZN40_INTERNAL_1992a84b_4_k_cu_4904ce0d_256024cute7productE)
_ZN40_INTERNAL_1992a84b_4_k_cu_4904ce0d_256024cute7productE:
	.zero		1
	.type		_ZN40_INTERNAL_1992a84b_4_k_cu_4904ce0d_256024cuda3std3__45__cpo3endE,@object
	.size		_ZN40_INTERNAL_1992a84b_4_k_cu_4904ce0d_256024cuda3std3__45__cpo3endE,(_ZN40_INTERNAL_1992a84b_4_k_cu_4904ce0d_256024cuda3std3__419piecewise_constructE - _ZN40_INTERNAL_1992a84b_4_k_cu_4904ce0d_256024cuda3std3__45__cpo3endE)
_ZN40_INTERNAL_1992a84b_4_k_cu_4904ce0d_256024cuda3std3__45__cpo3endE:
	.zero		1
	.type		_ZN40_INTERNAL_1992a84b_4_k_cu_4904ce0d_256024cuda3std3__419piecewise_constructE,@object
	.size		_ZN40_INTERNAL_1992a84b_4_k_cu_4904ce0d_256024cuda3std3__419piecewise_constructE,(_ZN40_INTERNAL_1992a84b_4_k_cu_4904ce0d_256024cuda3std3__45__cpo4cendE - _ZN40_INTERNAL_1992a84b_4_k_cu_4904ce0d_256024cuda3std3__419piecewise_constructE)
_ZN40_INTERNAL_1992a84b_4_k_cu_4904ce0d_256024cuda3std3__419piecewise_constructE:
	.zero		1
	.type		_ZN40_INTERNAL_1992a84b_4_k_cu_4904ce0d_256024cuda3std3__45__cpo4cendE,@object
	.size		_ZN40_INTERNAL_1992a84b_4_k_cu_4904ce0d_256024cuda3std3__45__cpo4cendE,(_ZN40_INTERNAL_1992a84b_4_k_cu_4904ce0d_256024cuda3std6ranges3__45__cpo4swapE - _ZN40_INTERNAL_1992a84b_4_k_cu_4904ce0d_256024cuda3std3__45__cpo4cendE)
_ZN40_INTERNAL_1992a84b_4_k_cu_4904ce0d_256024cuda3std3__45__cpo4cendE:
	.zero		1
	.type		_ZN40_INTERNAL_1992a84b_4_k_cu_4904ce0d_256024cuda3std6ranges3__45__cpo4swapE,@object
	.size		_ZN40_INTERNAL_1992a84b_4_k_cu_4904ce0d_256024cuda3std6ranges3__45__cpo4swapE,(.L_8 - _ZN40_INTERNAL_1992a84b_4_k_cu_4904ce0d_256024cuda3std6ranges3__45__cpo4swapE)
_ZN40_INTERNAL_1992a84b_4_k_cu_4904ce0d_256024cuda3std6ranges3__45__cpo4swapE:
	.zero		1
.L_8:


//--------------------- .nv.constant0._ZN7cutlass13device_kernelINS_4gemm6kernel13GemmUniversalIN4cute5tupleIJiiiiEEENS1_10collective13CollectiveMmaINS1_34MainloopSm90TmaGmmaWarpSpecializedILi4ENS5_IJNS4_1CILi1EEESB_SB_EEENS1_35KernelTmaWarpSpecializedCooperativeEEENS5_IJNSA_ILi256EEENSA_ILi64EEESG_EEEaNS5_IJlSB_lEEEaSI_NS4_8TiledMMAINS4_8MMA_AtomIJNS4_4SM904GMMA26MMA_64x64x32_S32S8S8_SS_TNEEEENS4_6LayoutINS5_IJNSA_ILi2EEESB_SB_EEENS5_IJSB_NSA_ILi0EEESS_EEEEENS5_IJNS4_10UnderscoreESV_SV_EEEEENS4_13SM90_TMA_LOADENS4_14ComposedLayoutINS4_7SwizzleILi2ELi4ELi3EEENS4_18smem_ptr_flag_bitsILi8EEENSP_INS5_IJNSA_ILi8EEESG_EEENS5_IJSG_SB_EEEEEEEvNS4_8identityESY_S18_vS19_EENS_8epilogue10collective6detail29Sm90TmaWarpSpecializedAdapterINS1C_15DefaultEpilogueIaSI_SI_NS1B_6thread17LinearCombinationIaLi1EiiLNS1G_9ScaleType4KindE0ELNS_15FloatRoundStyleE2EaEENS1_15EpilogueDefaultEEEEEvvEEEEvNT_6ParamsE --------------------------
	.section	.nv.constant0._ZN7cutlass13device_kernelINS_4gemm6kernel13GemmUniversalIN4cute5tupleIJiiiiEEENS1_10collective13CollectiveMmaINS1_34MainloopSm90TmaGmmaWarpSpecializedILi4ENS5_IJNS4_1CILi1EEESB_SB_EEENS1_35KernelTmaWarpSpecializedCooperativeEEENS5_IJNSA_ILi256EEENSA_ILi64EEESG_EEEaNS5_IJlSB_lEEEaSI_NS4_8TiledMMAINS4_8MMA_AtomIJNS4_4SM904GMMA26MMA_64x64x32_S32S8S8_SS_TNEEEENS4_6LayoutINS5_IJNSA_ILi2EEESB_SB_EEENS5_IJSB_NSA_ILi0EEESS_EEEEENS5_IJNS4_10UnderscoreESV_SV_EEEEENS4_13SM90_TMA_LOADENS4_14ComposedLayoutINS4_7SwizzleILi2ELi4ELi3EEENS4_18smem_ptr_flag_bitsILi8EEENSP_INS5_IJNSA_ILi8EEESG_EEENS5_IJSG_SB_EEEEEEEvNS4_8identityESY_S18_vS19_EENS_8epilogue10collective6detail29Sm90TmaWarpSpecializedAdapterINS1C_15DefaultEpilogueIaSI_SI_NS1B_6thread17LinearCombinationIaLi1EiiLNS1G_9ScaleType4KindE0ELNS_15FloatRoundStyleE2EaEENS1_15EpilogueDefaultEEEEEvvEEEEvNT_6ParamsE,"a",@progbits
	.sectionflags	@""
	.align	4
.nv.constant0._ZN7cutlass13device_kernelINS_4gemm6kernel13GemmUniversalIN4cute5tupleIJiiiiEEENS1_10collective13CollectiveMmaINS1_34MainloopSm90TmaGmmaWarpSpecializedILi4ENS5_IJNS4_1CILi1EEESB_SB_EEENS1_35KernelTmaWarpSpecializedCooperativeEEENS5_IJNSA_ILi256EEENSA_ILi64EEESG_EEEaNS5_IJlSB_lEEEaSI_NS4_8TiledMMAINS4_8MMA_AtomIJNS4_4SM904GMMA26MMA_64x64x32_S32S8S8_SS_TNEEEENS4_6LayoutINS5_IJNSA_ILi2EEESB_SB_EEENS5_IJSB_NSA_ILi0EEESS_EEEEENS5_IJNS4_10UnderscoreESV_SV_EEEEENS4_13SM90_TMA_LOADENS4_14ComposedLayoutINS4_7SwizzleILi2ELi4ELi3EEENS4_18smem_ptr_flag_bitsILi8EEENSP_INS5_IJNSA_ILi8EEESG_EEENS5_IJSG_SB_EEEEEEEvNS4_8identityESY_S18_vS19_EENS_8epilogue10collective6detail29Sm90TmaWarpSpecializedAdapterINS1C_15DefaultEpilogueIaSI_SI_NS1B_6thread17LinearCombinationIaLi1EiiLNS1G_9ScaleType4KindE0ELNS_15FloatRoundStyleE2EaEENS1_15EpilogueDefaultEEEEEvvEEEEvNT_6ParamsE:
	.zero		1664


//--------------------- SYMBOLS --------------------------

	.type		.nv.reservedSmem.offset0,@object
	.size		.nv.reservedSmem.offset0,0x4
	.type		__assertfail,@function
